// auto-generated by cutlass_sweep.gemm — config: {"arch": "sm_90", "cluster_m": 1, "cluster_n": 2, "dtype": "e5m2", "stages": 4, "tile_k": 128, "tile_m": 256, "tile_n": 64}
#include "cutlass/cutlass.h"
#include "cutlass/gemm/collective/collective_builder.hpp"
#include "cutlass/gemm/device/gemm_universal_adapter.h"
#include "cutlass/gemm/kernel/gemm_universal.hpp"
#include "cutlass/epilogue/collective/collective_builder.hpp"

using ElemA = cutlass::float_e5m2_t;
using ElemB = cutlass::float_e5m2_t;
using ElemCD = cutlass::float_e5m2_t;
using Acc  = float;
using TileShape    = cute::Shape<cute::_256, cute::_64, cute::_128>;
using ClusterShape = cute::Shape<cute::_1, cute::_2, cute::_1>;

using CollectiveEpilogue = typename cutlass::epilogue::collective::CollectiveBuilder<
    cutlass::arch::Sm90, cutlass::arch::OpClassTensorOp,
    TileShape, ClusterShape,
    cutlass::epilogue::collective::EpilogueTileAuto,
    Acc, Acc,
    ElemCD, cutlass::layout::RowMajor, 128 / cutlass::sizeof_bits<ElemCD>::value,
    ElemCD, cutlass::layout::RowMajor, 128 / cutlass::sizeof_bits<ElemCD>::value,
    cutlass::epilogue::collective::EpilogueScheduleAuto
  >::CollectiveOp;

using CollectiveMainloop = typename cutlass::gemm::collective::CollectiveBuilder<
    cutlass::arch::Sm90, cutlass::arch::OpClassTensorOp,
    ElemA, cutlass::layout::RowMajor, 128 / cutlass::sizeof_bits<ElemA>::value,
    ElemB, cutlass::layout::ColumnMajor, 128 / cutlass::sizeof_bits<ElemB>::value,
    Acc,
    TileShape, ClusterShape,
    cutlass::gemm::collective::StageCount<4>,
    cutlass::gemm::collective::KernelScheduleAuto
  >::CollectiveOp;

using GemmKernel = cutlass::gemm::kernel::GemmUniversal<
    cute::Shape<int,int,int,int>,
    CollectiveMainloop,
    CollectiveEpilogue
>;
using Gemm = cutlass::gemm::device::GemmUniversalAdapter<GemmKernel>;

// Force the device kernel symbol into the cubin without needing a host main.
auto* _anchor = &cutlass::device_kernel<GemmKernel>;


// ===== COMPILED SASS (sm_90a) =====

	.target	sm_90a

	.elftype	@"ET_EXEC"


//--------------------- .note.nv.tkinfo           --------------------------
	.section	.note.nv.tkinfo,"",@"SHT_NOTE"
	.sectionflags	@"SHF_NOTE_NV_TKINFO"
	.tkinfo
        /*0018*/ 	.word	0x00000002
        /*0030*/ 	.string	""
        /*0030*/ 	.string	"ptxas"
        /*0030*/ 	.string	"Cuda compilation tools, release 13.0, V13.0.88"
        /*0030*/ 	.string	"Build cuda_13.0.r13.0/compiler.36424714_0"
        /*0030*/ 	.string	"-arch sm_90a -m 64 "



//--------------------- .note.nv.cuinfo           --------------------------
	.section	.note.nv.cuinfo,"",@"SHT_NOTE"
	.sectionflags	@"SHF_NOTE_NV_CUINFO"
        /*0018*/ 	.short	0x0002
        /*001a*/ 	.short	0x005a
        /*001c*/ 	.short	0x0082
	.zero		2


//--------------------- .nv.info                  --------------------------
	.section	.nv.info,"",@"SHT_CUDA_INFO"
	.align	4


	//----- nvinfo : EIATTR_REGCOUNT
	.align		4
        /*0000*/ 	.byte	0x04, 0x2f
        /*0002*/ 	.short	(.L_12 - .L_11)
	.align		4
.L_11:
        /*0004*/ 	.word	index@(_ZN7cutlass13device_kernelINS_4gemm6kernel13GemmUniversalIN4cute5tupleIJiiiiEEENS1_10collective13CollectiveMmaINS1_37MainloopSm90TmaGmmaWarpSpecializedFP8ILi4ENS5_IJNS4_1CILi1EEENSA_ILi2EEESB_EEENS1_35KernelTmaWarpSpecializedCooperativeEEENS5_IJNSA_ILi256EEENSA_ILi64EEENSA_ILi128EEEEEENS_12float_e5m2_tENS5_IJlSB_lEEESK_SL_NS4_8TiledMMAINS4_8MMA_AtomIJNS4_4SM904GMMA30MMA_64x64x32_F32E5M2E5M2_SS_TNILNSP_7ScaleInE1ELSR_1EEEEEENS4_6LayoutINS5_IJSC_SB_SB_EEENS5_IJSB_NSA_ILi0EEESW_EEEEENS5_IJNS4_10UnderscoreESZ_SZ_EEEEENS4_23SM90_TMA_LOAD_MULTICASTENS4_14ComposedLayoutINS4_7SwizzleILi3ELi4ELi3EEENS4_18smem_ptr_flag_bitsILi8EEENSU_INS5_IJNSA_ILi8EEESI_EEENS5_IJSI_SB_EEEEEEEvNS4_8identityENS4_13SM90_TMA_LOADES1C_vS1D_EENS_8epilogue10collective6detail29Sm90TmaWarpSpecializedAdapterINS1H_15DefaultEpilogueISK_SL_SL_NS1G_6thread17LinearCombinationISK_Li1EffLNS1L_9ScaleType4KindE0ELNS_15FloatRoundStyleE2ESK_EENS1_15EpilogueDefaultEEEEEvvEEEEvNT_6ParamsE)
        /*0008*/ 	.word	0x000000a8


	//----- nvinfo : EIATTR_FRAME_SIZE
	.align		4
.L_12:
        /*000c*/ 	.byte	0x04, 0x11
        /*000e*/ 	.short	(.L_14 - .L_13)
	.align		4
.L_13:
        /*0010*/ 	.word	index@(_ZN7cutlass13device_kernelINS_4gemm6kernel13GemmUniversalIN4cute5tupleIJiiiiEEENS1_10collective13CollectiveMmaINS1_37MainloopSm90TmaGmmaWarpSpecializedFP8ILi4ENS5_IJNS4_1CILi1EEENSA_ILi2EEESB_EEENS1_35KernelTmaWarpSpecializedCooperativeEEENS5_IJNSA_ILi256EEENSA_ILi64EEENSA_ILi128EEEEEENS_12float_e5m2_tENS5_IJlSB_lEEESK_SL_NS4_8TiledMMAINS4_8MMA_AtomIJNS4_4SM904GMMA30MMA_64x64x32_F32E5M2E5M2_SS_TNILNSP_7ScaleInE1ELSR_1EEEEEENS4_6LayoutINS5_IJSC_SB_SB_EEENS5_IJSB_NSA_ILi0EEESW_EEEEENS5_IJNS4_10UnderscoreESZ_SZ_EEEEENS4_23SM90_TMA_LOAD_MULTICASTENS4_14ComposedLayoutINS4_7SwizzleILi3ELi4ELi3EEENS4_18smem_ptr_flag_bitsILi8EEENSU_INS5_IJNSA_ILi8EEESI_EEENS5_IJSI_SB_EEEEEEEvNS4_8identityENS4_13SM90_TMA_LOADES1C_vS1D_EENS_8epilogue10collective6detail29Sm90TmaWarpSpecializedAdapterINS1H_15DefaultEpilogueISK_SL_SL_NS1G_6thread17LinearCombinationISK_Li1EffLNS1L_9ScaleType4KindE0ELNS_15FloatRoundStyleE2ESK_EENS1_15EpilogueDefaultEEEEEvvEEEEvNT_6ParamsE)
        /*0014*/ 	.word	0x00000000


	//----- nvinfo : EIATTR_MIN_STACK_SIZE
	.align		4
.L_14:
        /*0018*/ 	.byte	0x04, 0x12
        /*001a*/ 	.short	(.L_16 - .L_15)
	.align		4
.L_15:
        /*001c*/ 	.word	index@(_ZN7cutlass13device_kernelINS_4gemm6kernel13GemmUniversalIN4cute5tupleIJiiiiEEENS1_10collective13CollectiveMmaINS1_37MainloopSm90TmaGmmaWarpSpecializedFP8ILi4ENS5_IJNS4_1CILi1EEENSA_ILi2EEESB_EEENS1_35KernelTmaWarpSpecializedCooperativeEEENS5_IJNSA_ILi256EEENSA_ILi64EEENSA_ILi128EEEEEENS_12float_e5m2_tENS5_IJlSB_lEEESK_SL_NS4_8TiledMMAINS4_8MMA_AtomIJNS4_4SM904GMMA30MMA_64x64x32_F32E5M2E5M2_SS_TNILNSP_7ScaleInE1ELSR_1EEEEEENS4_6LayoutINS5_IJSC_SB_SB_EEENS5_IJSB_NSA_ILi0EEESW_EEEEENS5_IJNS4_10UnderscoreESZ_SZ_EEEEENS4_23SM90_TMA_LOAD_MULTICASTENS4_14ComposedLayoutINS4_7SwizzleILi3ELi4ELi3EEENS4_18smem_ptr_flag_bitsILi8EEENSU_INS5_IJNSA_ILi8EEESI_EEENS5_IJSI_SB_EEEEEEEvNS4_8identityENS4_13SM90_TMA_LOADES1C_vS1D_EENS_8epilogue10collective6detail29Sm90TmaWarpSpecializedAdapterINS1H_15DefaultEpilogueISK_SL_SL_NS1G_6thread17LinearCombinationISK_Li1EffLNS1L_9ScaleType4KindE0ELNS_15FloatRoundStyleE2ESK_EENS1_15EpilogueDefaultEEEEEvvEEEEvNT_6ParamsE)
        /*0020*/ 	.word	0x00000000
.L_16:


//--------------------- .nv.compat                --------------------------
	.section	.nv.compat,"",@"SHT_CUDA_COMPAT_INFO"
	.align	4
        /*0000*/ 	.byte	0x02, 0x09, 0x01, 0x00, 0x02, 0x02, 0x04, 0x00, 0x02, 0x05, 0x05, 0x00, 0x03, 0x07, 0x01, 0x01
        /*0010*/ 	.byte	0x02, 0x03, 0x01, 0x00, 0x02, 0x06, 0x01, 0x00, 0x04, 0x0b, 0x08, 0x00, 0x00, 0x00, 0x00, 0x00
        /*0020*/ 	.byte	0x00, 0x00, 0x00, 0x00


//--------------------- .nv.info._ZN7cutlass13device_kernelINS_4gemm6kernel13GemmUniversalIN4cute5tupleIJiiiiEEENS1_10collective13CollectiveMmaINS1_37MainloopSm90TmaGmmaWarpSpecializedFP8ILi4ENS5_IJNS4_1CILi1EEENSA_ILi2EEESB_EEENS1_35KernelTmaWarpSpecializedCooperativeEEENS5_IJNSA_ILi256EEENSA_ILi64EEENSA_ILi128EEEEEENS_12float_e5m2_tENS5_IJlSB_lEEESK_SL_NS4_8TiledMMAINS4_8MMA_AtomIJNS4_4SM904GMMA30MMA_64x64x32_F32E5M2E5M2_SS_TNILNSP_7ScaleInE1ELSR_1EEEEEENS4_6LayoutINS5_IJSC_SB_SB_EEENS5_IJSB_NSA_ILi0EEESW_EEEEENS5_IJNS4_10UnderscoreESZ_SZ_EEEEENS4_23SM90_TMA_LOAD_MULTICASTENS4_14ComposedLayoutINS4_7SwizzleILi3ELi4ELi3EEENS4_18smem_ptr_flag_bitsILi8EEENSU_INS5_IJNSA_ILi8EEESI_EEENS5_IJSI_SB_EEEEEEEvNS4_8identityENS4_13SM90_TMA_LOADES1C_vS1D_EENS_8epilogue10collective6detail29Sm90TmaWarpSpecializedAdapterINS1H_15DefaultEpilogueISK_SL_SL_NS1G_6thread17LinearCombinationISK_Li1EffLNS1L_9ScaleType4KindE0ELNS_15FloatRoundStyleE2ESK_EENS1_15EpilogueDefaultEEEEEvvEEEEvNT_6ParamsE --------------------------
	.section	.nv.info._ZN7cutlass13device_kernelINS_4gemm6kernel13GemmUniversalIN4cute5tupleIJiiiiEEENS1_10collective13CollectiveMmaINS1_37MainloopSm90TmaGmmaWarpSpecializedFP8ILi4ENS5_IJNS4_1CILi1EEENSA_ILi2EEESB_EEENS1_35KernelTmaWarpSpecializedCooperativeEEENS5_IJNSA_ILi256EEENSA_ILi64EEENSA_ILi128EEEEEENS_12float_e5m2_tENS5_IJlSB_lEEESK_SL_NS4_8TiledMMAINS4_8MMA_AtomIJNS4_4SM904GMMA30MMA_64x64x32_F32E5M2E5M2_SS_TNILNSP_7ScaleInE1ELSR_1EEEEEENS4_6LayoutINS5_IJSC_SB_SB_EEENS5_IJSB_NSA_ILi0EEESW_EEEEENS5_IJNS4_10UnderscoreESZ_SZ_EEEEENS4_23SM90_TMA_LOAD_MULTICASTENS4_14ComposedLayoutINS4_7SwizzleILi3ELi4ELi3EEENS4_18smem_ptr_flag_bitsILi8EEENSU_INS5_IJNSA_ILi8EEESI_EEENS5_IJSI_SB_EEEEEEEvNS4_8identityENS4_13SM90_TMA_LOADES1C_vS1D_EENS_8epilogue10collective6detail29Sm90TmaWarpSpecializedAdapterINS1H_15DefaultEpilogueISK_SL_SL_NS1G_6thread17LinearCombinationISK_Li1EffLNS1L_9ScaleType4KindE0ELNS_15FloatRoundStyleE2ESK_EENS1_15EpilogueDefaultEEEEEvvEEEEvNT_6ParamsE,"",@"SHT_CUDA_INFO"
	.sectionflags	@""
	.align	4


	//----- nvinfo : EIATTR_CUDA_API_VERSION
	.align		4
        /*0000*/ 	.byte	0x04, 0x37
        /*0002*/ 	.short	(.L_18 - .L_17)
.L_17:
        /*0004*/ 	.word	0x00000082


	//----- nvinfo : EIATTR_KPARAM_INFO
	.align		4
.L_18:
        /*0008*/ 	.byte	0x04, 0x17
        /*000a*/ 	.short	(.L_20 - .L_19)
.L_19:
        /*000c*/ 	.word	0x00000000
        /*0010*/ 	.short	0x0000
        /*0012*/ 	.short	0x0070
        /*0014*/ 	.byte	0x00, 0xf0, 0x01, 0x10


	//----- nvinfo : EIATTR_SPARSE_MMA_MASK
	.align		4
.L_20:
        /*0018*/ 	.byte	0x03, 0x50
        /*001a*/ 	.short	0x0000


	//----- nvinfo : EIATTR_MAXREG_COUNT
	.align		4
        /*001c*/ 	.byte	0x03, 0x1b
        /*001e*/ 	.short	0x00a8


	//----- nvinfo : EIATTR_NUM_BARRIERS
	.align		4
        /*0020*/ 	.byte	0x02, 0x4c
        /*0022*/ 	.byte	0x01
	.zero		1


	//----- nvinfo : EIATTR_MERCURY_ISA_VERSION
	.align		4
        /*0024*/ 	.byte	0x03, 0x5f
        /*0026*/ 	.short	0x0101


	//----- nvinfo : EIATTR_INT_WARP_WIDE_INSTR_OFFSETS
	.align		4
        /*0028*/ 	.byte	0x04, 0x31
        /*002a*/ 	.short	(.L_22 - .L_21)


	//   ....[0]....
.L_21:
        /*002c*/ 	.word	0x00000440


	//   ....[1]....
        /*0030*/ 	.word	0x00000460


	//   ....[2]....
        /*0034*/ 	.word	0x00000630


	//   ....[3]....
        /*0038*/ 	.word	0x00003010


	//----- nvinfo : EIATTR_COOP_GROUP_MASK_REGIDS
	.align		4
.L_22:
        /*003c*/ 	.byte	0x04, 0x29
        /*003e*/ 	.short	(.L_24 - .L_23)


	//   ....[0]....
.L_23:
        /*0040*/ 	.word	0xffffffff


	//   ....[1]....
        /*0044*/ 	.word	0xffffffff


	//   ....[2]....
        /*0048*/ 	.word	0xffffffff


	//   ....[3]....
        /*004c*/ 	.word	0xffffffff


	//   ....[4]....
        /*0050*/ 	.word	0xffffffff


	//   ....[5]....
        /*0054*/ 	.word	0xffffffff


	//----- nvinfo : EIATTR_COOP_GROUP_INSTR_OFFSETS
	.align		4
.L_24:
        /*0058*/ 	.byte	0x04, 0x28
        /*005a*/ 	.short	(.L_26 - .L_25)


	//   ....[0]....
.L_25:
        /*005c*/ 	.word	0x00000060


	//   ....[1]....
        /*0060*/ 	.word	0x00000070


	//   ....[2]....
        /*0064*/ 	.word	0x00000130


	//   ....[3]....
        /*0068*/ 	.word	0x000002c0


	//   ....[4]....
        /*006c*/ 	.word	0x00000770


	//   ....[5]....
        /*0070*/ 	.word	0x000011f0


	//----- nvinfo : EIATTR_REG_RECONFIG
	.align		4
.L_26:
        /*0074*/ 	.byte	0x01, 0x54
	.zero		2


	//----- nvinfo : EIATTR_MBARRIER_INSTR_OFFSETS
	.align		4
        /*0078*/ 	.byte	0x04, 0x39
        /*007a*/ 	.short	(.L_28 - .L_27)


	//   ....[0]....
.L_27:
        /*007c*/ 	.word	0x00000230
        /*0080*/ 	.word	0x000000ff
        /*0084*/ 	.word	0x00000000
        /*0088*/ 	.short	0x0100
        /*008a*/ 	.byte	0x08
	.zero		1


	//   ....[1]....
        /*008c*/ 	.word	0x00000240
        /*0090*/ 	.word	0x000000ff
        /*0094*/ 	.word	0x00000020
        /*0098*/ 	.short	0x0100
        /*009a*/ 	.byte	0x08
	.zero		1


	//   ....[2]....
        /*009c*/ 	.word	0x00000250
        /*00a0*/ 	.word	0x000000ff
        /*00a4*/ 	.word	0x00000008
        /*00a8*/ 	.short	0x0100
        /*00aa*/ 	.byte	0x08
	.zero		1


	//   ....[3]....
        /*00ac*/ 	.word	0x00000260
        /*00b0*/ 	.word	0x000000ff
        /*00b4*/ 	.word	0x00000028
        /*00b8*/ 	.short	0x0100
        /*00ba*/ 	.byte	0x08
	.zero		1


	//   ....[4]....
        /*00bc*/ 	.word	0x00000270
        /*00c0*/ 	.word	0x000000ff
        /*00c4*/ 	.word	0x00000010
        /*00c8*/ 	.short	0x0100
        /*00ca*/ 	.byte	0x08
	.zero		1


	//   ....[5]....
        /*00cc*/ 	.word	0x00000280
        /*00d0*/ 	.word	0x000000ff
        /*00d4*/ 	.word	0x00000030
        /*00d8*/ 	.short	0x0100
        /*00da*/ 	.byte	0x08
	.zero		1


	//   ....[6]....
        /*00dc*/ 	.word	0x00000290
        /*00e0*/ 	.word	0x000000ff
        /*00e4*/ 	.word	0x00000018
        /*00e8*/ 	.short	0x0100
        /*00ea*/ 	.byte	0x08
	.zero		1


	//   ....[7]....
        /*00ec*/ 	.word	0x000002a0
        /*00f0*/ 	.word	0x000000ff
        /*00f4*/ 	.word	0x00000038
        /*00f8*/ 	.short	0x0100
        /*00fa*/ 	.byte	0x08
	.zero		1


	//   ....[8]....
        /*00fc*/ 	.word	0x000006d0
        /*0100*/ 	.word	0x000000ff
        /*0104*/ 	.word	0x00000050
        /*0108*/ 	.short	0x0100
        /*010a*/ 	.byte	0x06
	.zero		1


	//   ....[9]....
        /*010c*/ 	.word	0x00000720
        /*0110*/ 	.word	0x000000ff
        /*0114*/ 	.word	0x00000058
        /*0118*/ 	.short	0x0100
        /*011a*/ 	.byte	0x06
	.zero		1


	//   ....[10]....
        /*011c*/ 	.word	0x00001710
        /*0120*/ 	.word	0x000000ff
        /*0124*/ 	.word	0x00000000
        /*0128*/ 	.short	0x010a
        /*012a*/ 	.byte	0x06
	.zero		1


	//   ....[11]....
        /*012c*/ 	.word	0x00001750
        /*0130*/ 	.word	0x000000ff
        /*0134*/ 	.word	0x00000000
        /*0138*/ 	.short	0x010a
        /*013a*/ 	.byte	0x06
	.zero		1


	//   ....[12]....
        /*013c*/ 	.word	0x00002230
        /*0140*/ 	.word	0x000000ff
        /*0144*/ 	.word	0x00000000
        /*0148*/ 	.short	0x010a
        /*014a*/ 	.byte	0x0d
	.zero		1


	//   ....[13]....
        /*014c*/ 	.word	0x00002270
        /*0150*/ 	.word	0x000000ff
        /*0154*/ 	.word	0x00000000
        /*0158*/ 	.short	0x010a
        /*015a*/ 	.byte	0x0d
	.zero		1


	//   ....[14]....
        /*015c*/ 	.word	0x00002a60
        /*0160*/ 	.word	0x0000000e
        /*0164*/ 	.word	0x00000000
        /*0168*/ 	.short	0x0101
        /*016a*/ 	.byte	0x3f
	.zero		1


	//   ....[15]....
        /*016c*/ 	.word	0x000030c0
        /*0170*/ 	.word	0x0000000c
        /*0174*/ 	.word	0x00000000
        /*0178*/ 	.short	0x0101
        /*017a*/ 	.byte	0x3f
	.zero		1


	//   ....[16]....
        /*017c*/ 	.word	0x00008b30
        /*0180*/ 	.word	0x00000014
        /*0184*/ 	.word	0x00000020
        /*0188*/ 	.short	0x010a
        /*018a*/ 	.byte	0x3f
	.zero		1


	//   ....[17]....
        /*018c*/ 	.word	0x00008ee0
        /*0190*/ 	.word	0x00000006
        /*0194*/ 	.word	0x00000058
        /*0198*/ 	.short	0x0101
        /*019a*/ 	.byte	0x3f
	.zero		1


	//   ....[18]....
        /*019c*/ 	.word	0x000095e0
        /*01a0*/ 	.word	0x00000005
        /*01a4*/ 	.word	0x00000000
        /*01a8*/ 	.short	0x010a
        /*01aa*/ 	.byte	0x3f
	.zero		1


	//   ....[19]....
        /*01ac*/ 	.word	0x00009660
        /*01b0*/ 	.word	0x00000007
        /*01b4*/ 	.word	0x00000000
        /*01b8*/ 	.short	0x010a
        /*01ba*/ 	.byte	0x3f
	.zero		1


	//   ....[20]....
        /*01bc*/ 	.word	0x000096f0
        /*01c0*/ 	.word	0x00000006
        /*01c4*/ 	.word	0x00000000
        /*01c8*/ 	.short	0x010a
        /*01ca*/ 	.byte	0x3f
	.zero		1


	//   ....[21]....
        /*01cc*/ 	.word	0x00009780
        /*01d0*/ 	.word	0x00000003
        /*01d4*/ 	.word	0x00000000
        /*01d8*/ 	.short	0x010a
        /*01da*/ 	.byte	0x3f
	.zero		1


	//   ....[22]....
        /*01dc*/ 	.word	0x000097f0
        /*01e0*/ 	.word	0x0000000c
        /*01e4*/ 	.word	0x00000000
        /*01e8*/ 	.short	0x010a
        /*01ea*/ 	.byte	0x3f
	.zero		1


	//   ....[23]....
        /*01ec*/ 	.word	0x00009850
        /*01f0*/ 	.word	0x0000000e
        /*01f4*/ 	.word	0x00000000
        /*01f8*/ 	.short	0x010a
        /*01fa*/ 	.byte	0x3f
	.zero		1


	//   ....[24]....
        /*01fc*/ 	.word	0x00009920
        /*0200*/ 	.word	0x00000014
        /*0204*/ 	.word	0x00000020
        /*0208*/ 	.short	0x010a
        /*020a*/ 	.byte	0x3f
	.zero		1


	//   ....[25]....
        /*020c*/ 	.word	0x000099f0
        /*0210*/ 	.word	0x00000005
        /*0214*/ 	.word	0x00000000
        /*0218*/ 	.short	0x010a
        /*021a*/ 	.byte	0x3f
	.zero		1


	//   ....[26]....
        /*021c*/ 	.word	0x00009a40
        /*0220*/ 	.word	0x00000007
        /*0224*/ 	.word	0x00000000
        /*0228*/ 	.short	0x010a
        /*022a*/ 	.byte	0x3f
	.zero		1


	//   ....[27]....
        /*022c*/ 	.word	0x00009a90
        /*0230*/ 	.word	0x00000006
        /*0234*/ 	.word	0x00000000
        /*0238*/ 	.short	0x010a
        /*023a*/ 	.byte	0x3f
	.zero		1


	//----- nvinfo : EIATTR_NUM_MBARRIERS
	.align		4
.L_28:
        /*023c*/ 	.byte	0x03, 0x38
        /*023e*/ 	.short	0x000a


	//----- nvinfo : EIATTR_EXIT_INSTR_OFFSETS
	.align		4
        /*0240*/ 	.byte	0x04, 0x1c
        /*0242*/ 	.short	(.L_30 - .L_29)


	//   ....[0]....
.L_29:
        /*0244*/ 	.word	0x000008d0


	//   ....[1]....
        /*0248*/ 	.word	0x000010c0


	//   ....[2]....
        /*024c*/ 	.word	0x00008260


	//   ....[3]....
        /*0250*/ 	.word	0x000087b0


	//   ....[4]....
        /*0254*/ 	.word	0x000097d0


	//----- nvinfo : EIATTR_MAX_THREADS
	.align		4
.L_30:
        /*0258*/ 	.byte	0x04, 0x05
        /*025a*/ 	.short	(.L_32 - .L_31)
.L_31:
        /*025c*/ 	.word	0x00000180
        /*0260*/ 	.word	0x00000001
        /*0264*/ 	.word	0x00000001


	//----- nvinfo : EIATTR_CRS_STACK_SIZE
	.align		4
.L_32:
        /*0268*/ 	.byte	0x04, 0x1e
        /*026a*/ 	.short	(.L_34 - .L_33)
.L_33:
        /*026c*/ 	.word	0x00000000


	//----- nvinfo : EIATTR_CBANK_PARAM_SIZE
	.align		4
.L_34:
        /*0270*/ 	.byte	0x03, 0x19
        /*0272*/ 	.short	0x0470


	//----- nvinfo : EIATTR_PARAM_CBANK
	.align		4
        /*0274*/ 	.byte	0x04, 0x0a
        /*0276*/ 	.short	(.L_36 - .L_35)
	.align		4
.L_35:
        /*0278*/ 	.word	index@(.nv.constant0._ZN7cutlass13device_kernelINS_4gemm6kernel13GemmUniversalIN4cute5tupleIJiiiiEEENS1_10collective13CollectiveMmaINS1_37MainloopSm90TmaGmmaWarpSpecializedFP8ILi4ENS5_IJNS4_1CILi1EEENSA_ILi2EEESB_EEENS1_35KernelTmaWarpSpecializedCooperativeEEENS5_IJNSA_ILi256EEENSA_ILi64EEENSA_ILi128EEEEEENS_12float_e5m2_tENS5_IJlSB_lEEESK_SL_NS4_8TiledMMAINS4_8MMA_AtomIJNS4_4SM904GMMA30MMA_64x64x32_F32E5M2E5M2_SS_TNILNSP_7ScaleInE1ELSR_1EEEEEENS4_6LayoutINS5_IJSC_SB_SB_EEENS5_IJSB_NSA_ILi0EEESW_EEEEENS5_IJNS4_10UnderscoreESZ_SZ_EEEEENS4_23SM90_TMA_LOAD_MULTICASTENS4_14ComposedLayoutINS4_7SwizzleILi3ELi4ELi3EEENS4_18smem_ptr_flag_bitsILi8EEENSU_INS5_IJNSA_ILi8EEESI_EEENS5_IJSI_SB_EEEEEEEvNS4_8identityENS4_13SM90_TMA_LOADES1C_vS1D_EENS_8epilogue10collective6detail29Sm90TmaWarpSpecializedAdapterINS1H_15DefaultEpilogueISK_SL_SL_NS1G_6thread17LinearCombinationISK_Li1EffLNS1L_9ScaleType4KindE0ELNS_15FloatRoundStyleE2ESK_EENS1_15EpilogueDefaultEEEEEvvEEEEvNT_6ParamsE)
        /*027c*/ 	.short	0x0210
        /*027e*/ 	.short	0x0470


	//----- nvinfo : EIATTR_SW_WAR
	.align		4
.L_36:
        /*0280*/ 	.byte	0x04, 0x36
        /*0282*/ 	.short	(.L_38 - .L_37)
.L_37:
        /*0284*/ 	.word	0x00000008
.L_38:


//--------------------- .nv.callgraph             --------------------------
	.section	.nv.callgraph,"",@"SHT_CUDA_CALLGRAPH"
	.align	4
	.sectionentsize	8
	.align		4
        /*0000*/ 	.word	0x00000000
	.align		4
        /*0004*/ 	.word	0xffffffff
	.align		4
        /*0008*/ 	.word	0x00000000
	.align		4
        /*000c*/ 	.word	0xfffffffe
	.align		4
        /*0010*/ 	.word	0x00000000
	.align		4
        /*0014*/ 	.word	0xfffffffd
	.align		4
        /*0018*/ 	.word	0x00000000
	.align		4
        /*001c*/ 	.word	0xfffffffc


//--------------------- .nv.constant4             --------------------------
	.section	.nv.constant4,"a",@progbits
	.align	8
	.align		8
.nv.constant4:
        /*0000*/ 	.dword	_ZN39_INTERNAL_1b959aa6_4_k_cu_1a9af269_46554cuda3std3__45__cpo5beginE
	.align		8
        /*0008*/ 	.dword	_ZN39_INTERNAL_1b959aa6_4_k_cu_1a9af269_46554cuda3std3__45__cpo3endE
	.align		8
        /*0010*/ 	.dword	_ZN39_INTERNAL_1b959aa6_4_k_cu_1a9af269_46554cuda3std3__45__cpo6cbeginE
	.align		8
        /*0018*/ 	.dword	_ZN39_INTERNAL_1b959aa6_4_k_cu_1a9af269_46554cuda3std3__45__cpo4cendE
	.align		8
        /*0020*/ 	.dword	_ZN39_INTERNAL_1b959aa6_4_k_cu_1a9af269_46554cuda3std3__441_GLOBAL__N__1b959aa6_4_k_cu_1a9af269_46556ignoreE
	.align		8
        /*0028*/ 	.dword	_ZN39_INTERNAL_1b959aa6_4_k_cu_1a9af269_46554cuda3std3__419piecewise_constructE
	.align		8
        /*0030*/ 	.dword	_ZN39_INTERNAL_1b959aa6_4_k_cu_1a9af269_46554cuda3std3__48in_placeE
	.align		8
        /*0038*/ 	.dword	_ZN39_INTERNAL_1b959aa6_4_k_cu_1a9af269_46554cuda3std6ranges3__45__cpo4swapE
	.align		8
        /*0040*/ 	.dword	_ZN39_INTERNAL_1b959aa6_4_k_cu_1a9af269_46554cuda3std6ranges3__45__cpo9iter_moveE
	.align		8
        /*0048*/ 	.dword	_ZN39_INTERNAL_1b959aa6_4_k_cu_1a9af269_46554cute7productE
	.align		8
        /*0050*/ 	.dword	_ZN39_INTERNAL_1b959aa6_4_k_cu_1a9af269_46554cute1_E


//--------------------- .text._ZN7cutlass13device_kernelINS_4gemm6kernel13GemmUniversalIN4cute5tupleIJiiiiEEENS1_10collective13CollectiveMmaINS1_37MainloopSm90TmaGmmaWarpSpecializedFP8ILi4ENS5_IJNS4_1CILi1EEENSA_ILi2EEESB_EEENS1_35KernelTmaWarpSpecializedCooperativeEEENS5_IJNSA_ILi256EEENSA_ILi64EEENSA_ILi128EEEEEENS_12float_e5m2_tENS5_IJlSB_lEEESK_SL_NS4_8TiledMMAINS4_8MMA_AtomIJNS4_4SM904GMMA30MMA_64x64x32_F32E5M2E5M2_SS_TNILNSP_7ScaleInE1ELSR_1EEEEEENS4_6LayoutINS5_IJSC_SB_SB_EEENS5_IJSB_NSA_ILi0EEESW_EEEEENS5_IJNS4_10UnderscoreESZ_SZ_EEEEENS4_23SM90_TMA_LOAD_MULTICASTENS4_14ComposedLayoutINS4_7SwizzleILi3ELi4ELi3EEENS4_18smem_ptr_flag_bitsILi8EEENSU_INS5_IJNSA_ILi8EEESI_EEENS5_IJSI_SB_EEEEEEEvNS4_8identityENS4_13SM90_TMA_LOADES1C_vS1D_EENS_8epilogue10collective6detail29Sm90TmaWarpSpecializedAdapterINS1H_15DefaultEpilogueISK_SL_SL_NS1G_6thread17LinearCombinationISK_Li1EffLNS1L_9ScaleType4KindE0ELNS_15FloatRoundStyleE2ESK_EENS1_15EpilogueDefaultEEEEEvvEEEEvNT_6ParamsE --------------------------
	.section	.text._ZN7cutlass13device_kernelINS_4gemm6kernel13GemmUniversalIN4cute5tupleIJiiiiEEENS1_10collective13CollectiveMmaINS1_37MainloopSm90TmaGmmaWarpSpecializedFP8ILi4ENS5_IJNS4_1CILi1EEENSA_ILi2EEESB_EEENS1_35KernelTmaWarpSpecializedCooperativeEEENS5_IJNSA_ILi256EEENSA_ILi64EEENSA_ILi128EEEEEENS_12float_e5m2_tENS5_IJlSB_lEEESK_SL_NS4_8TiledMMAINS4_8MMA_AtomIJNS4_4SM904GMMA30MMA_64x64x32_F32E5M2E5M2_SS_TNILNSP_7ScaleInE1ELSR_1EEEEEENS4_6LayoutINS5_IJSC_SB_SB_EEENS5_IJSB_NSA_ILi0EEESW_EEEEENS5_IJNS4_10UnderscoreESZ_SZ_EEEEENS4_23SM90_TMA_LOAD_MULTICASTENS4_14ComposedLayoutINS4_7SwizzleILi3ELi4ELi3EEENS4_18smem_ptr_flag_bitsILi8EEENSU_INS5_IJNSA_ILi8EEESI_EEENS5_IJSI_SB_EEEEEEEvNS4_8identityENS4_13SM90_TMA_LOADES1C_vS1D_EENS_8epilogue10collective6detail29Sm90TmaWarpSpecializedAdapterINS1H_15DefaultEpilogueISK_SL_SL_NS1G_6thread17LinearCombinationISK_Li1EffLNS1L_9ScaleType4KindE0ELNS_15FloatRoundStyleE2ESK_EENS1_15EpilogueDefaultEEEEEvvEEEEvNT_6ParamsE,"ax",@progbits
	.align	128
.text._ZN7cutlass13device_kernelINS_4gemm6kernel13GemmUniversalIN4cute5tupleIJiiiiEEENS1_10collective13CollectiveMmaINS1_37MainloopSm90TmaGmmaWarpSpecializedFP8ILi4ENS5_IJNS4_1CILi1EEENSA_ILi2EEESB_EEENS1_35KernelTmaWarpSpecializedCooperativeEEENS5_IJNSA_ILi256EEENSA_ILi64EEENSA_ILi128EEEEEENS_12float_e5m2_tENS5_IJlSB_lEEESK_SL_NS4_8TiledMMAINS4_8MMA_AtomIJNS4_4SM904GMMA30MMA_64x64x32_F32E5M2E5M2_SS_TNILNSP_7ScaleInE1ELSR_1EEEEEENS4_6LayoutINS5_IJSC_SB_SB_EEENS5_IJSB_NSA_ILi0EEESW_EEEEENS5_IJNS4_10UnderscoreESZ_SZ_EEEEENS4_23SM90_TMA_LOAD_MULTICASTENS4_14ComposedLayoutINS4_7SwizzleILi3ELi4ELi3EEENS4_18smem_ptr_flag_bitsILi8EEENSU_INS5_IJNSA_ILi8EEESI_EEENS5_IJSI_SB_EEEEEEEvNS4_8identityENS4_13SM90_TMA_LOADES1C_vS1D_EENS_8epilogue10collective6detail29Sm90TmaWarpSpecializedAdapterINS1H_15DefaultEpilogueISK_SL_SL_NS1G_6thread17LinearCombinationISK_Li1EffLNS1L_9ScaleType4KindE0ELNS_15FloatRoundStyleE2ESK_EENS1_15EpilogueDefaultEEEEEvvEEEEvNT_6ParamsE:
        .type           _ZN7cutlass13device_kernelINS_4gemm6kernel13GemmUniversalIN4cute5tupleIJiiiiEEENS1_10collective13CollectiveMmaINS1_37MainloopSm90TmaGmmaWarpSpecializedFP8ILi4ENS5_IJNS4_1CILi1EEENSA_ILi2EEESB_EEENS1_35KernelTmaWarpSpecializedCooperativeEEENS5_IJNSA_ILi256EEENSA_ILi64EEENSA_ILi128EEEEEENS_12float_e5m2_tENS5_IJlSB_lEEESK_SL_NS4_8TiledMMAINS4_8MMA_AtomIJNS4_4SM904GMMA30MMA_64x64x32_F32E5M2E5M2_SS_TNILNSP_7ScaleInE1ELSR_1EEEEEENS4_6LayoutINS5_IJSC_SB_SB_EEENS5_IJSB_NSA_ILi0EEESW_EEEEENS5_IJNS4_10UnderscoreESZ_SZ_EEEEENS4_23SM90_TMA_LOAD_MULTICASTENS4_14ComposedLayoutINS4_7SwizzleILi3ELi4ELi3EEENS4_18smem_ptr_flag_bitsILi8EEENSU_INS5_IJNSA_ILi8EEESI_EEENS5_IJSI_SB_EEEEEEEvNS4_8identityENS4_13SM90_TMA_LOADES1C_vS1D_EENS_8epilogue10collective6detail29Sm90TmaWarpSpecializedAdapterINS1H_15DefaultEpilogueISK_SL_SL_NS1G_6thread17LinearCombinationISK_Li1EffLNS1L_9ScaleType4KindE0ELNS_15FloatRoundStyleE2ESK_EENS1_15EpilogueDefaultEEEEEvvEEEEvNT_6ParamsE,@function
        .size           _ZN7cutlass13device_kernelINS_4gemm6kernel13GemmUniversalIN4cute5tupleIJiiiiEEENS1_10collective13CollectiveMmaINS1_37MainloopSm90TmaGmmaWarpSpecializedFP8ILi4ENS5_IJNS4_1CILi1EEENSA_ILi2EEESB_EEENS1_35KernelTmaWarpSpecializedCooperativeEEENS5_IJNSA_ILi256EEENSA_ILi64EEENSA_ILi128EEEEEENS_12float_e5m2_tENS5_IJlSB_lEEESK_SL_NS4_8TiledMMAINS4_8MMA_AtomIJNS4_4SM904GMMA30MMA_64x64x32_F32E5M2E5M2_SS_TNILNSP_7ScaleInE1ELSR_1EEEEEENS4_6LayoutINS5_IJSC_SB_SB_EEENS5_IJSB_NSA_ILi0EEESW_EEEEENS5_IJNS4_10UnderscoreESZ_SZ_EEEEENS4_23SM90_TMA_LOAD_MULTICASTENS4_14ComposedLayoutINS4_7SwizzleILi3ELi4ELi3EEENS4_18smem_ptr_flag_bitsILi8EEENSU_INS5_IJNSA_ILi8EEESI_EEENS5_IJSI_SB_EEEEEEEvNS4_8identityENS4_13SM90_TMA_LOADES1C_vS1D_EENS_8epilogue10collective6detail29Sm90TmaWarpSpecializedAdapterINS1H_15DefaultEpilogueISK_SL_SL_NS1G_6thread17LinearCombinationISK_Li1EffLNS1L_9ScaleType4KindE0ELNS_15FloatRoundStyleE2ESK_EENS1_15EpilogueDefaultEEEEEvvEEEEvNT_6ParamsE,(.L_x_204 - _ZN7cutlass13device_kernelINS_4gemm6kernel13GemmUniversalIN4cute5tupleIJiiiiEEENS1_10collective13CollectiveMmaINS1_37MainloopSm90TmaGmmaWarpSpecializedFP8ILi4ENS5_IJNS4_1CILi1EEENSA_ILi2EEESB_EEENS1_35KernelTmaWarpSpecializedCooperativeEEENS5_IJNSA_ILi256EEENSA_ILi64EEENSA_ILi128EEEEEENS_12float_e5m2_tENS5_IJlSB_lEEESK_SL_NS4_8TiledMMAINS4_8MMA_AtomIJNS4_4SM904GMMA30MMA_64x64x32_F32E5M2E5M2_SS_TNILNSP_7ScaleInE1ELSR_1EEEEEENS4_6LayoutINS5_IJSC_SB_SB_EEENS5_IJSB_NSA_ILi0EEESW_EEEEENS5_IJNS4_10UnderscoreESZ_SZ_EEEEENS4_23SM90_TMA_LOAD_MULTICASTENS4_14ComposedLayoutINS4_7SwizzleILi3ELi4ELi3EEENS4_18smem_ptr_flag_bitsILi8EEENSU_INS5_IJNSA_ILi8EEESI_EEENS5_IJSI_SB_EEEEEEEvNS4_8identityENS4_13SM90_TMA_LOADES1C_vS1D_EENS_8epilogue10collective6detail29Sm90TmaWarpSpecializedAdapterINS1H_15DefaultEpilogueISK_SL_SL_NS1G_6thread17LinearCombinationISK_Li1EffLNS1L_9ScaleType4KindE0ELNS_15FloatRoundStyleE2ESK_EENS1_15EpilogueDefaultEEEEEvvEEEEvNT_6ParamsE)
        .other          _ZN7cutlass13device_kernelINS_4gemm6kernel13GemmUniversalIN4cute5tupleIJiiiiEEENS1_10collective13CollectiveMmaINS1_37MainloopSm90TmaGmmaWarpSpecializedFP8ILi4ENS5_IJNS4_1CILi1EEENSA_ILi2EEESB_EEENS1_35KernelTmaWarpSpecializedCooperativeEEENS5_IJNSA_ILi256EEENSA_ILi64EEENSA_ILi128EEEEEENS_12float_e5m2_tENS5_IJlSB_lEEESK_SL_NS4_8TiledMMAINS4_8MMA_AtomIJNS4_4SM904GMMA30MMA_64x64x32_F32E5M2E5M2_SS_TNILNSP_7ScaleInE1ELSR_1EEEEEENS4_6LayoutINS5_IJSC_SB_SB_EEENS5_IJSB_NSA_ILi0EEESW_EEEEENS5_IJNS4_10UnderscoreESZ_SZ_EEEEENS4_23SM90_TMA_LOAD_MULTICASTENS4_14ComposedLayoutINS4_7SwizzleILi3ELi4ELi3EEENS4_18smem_ptr_flag_bitsILi8EEENSU_INS5_IJNSA_ILi8EEESI_EEENS5_IJSI_SB_EEEEEEEvNS4_8identityENS4_13SM90_TMA_LOADES1C_vS1D_EENS_8epilogue10collective6detail29Sm90TmaWarpSpecializedAdapterINS1H_15DefaultEpilogueISK_SL_SL_NS1G_6thread17LinearCombinationISK_Li1EffLNS1L_9ScaleType4KindE0ELNS_15FloatRoundStyleE2ESK_EENS1_15EpilogueDefaultEEEEEvvEEEEvNT_6ParamsE,@"STO_CUDA_ENTRY STV_DEFAULT"
_ZN7cutlass13device_kernelINS_4gemm6kernel13GemmUniversalIN4cute5tupleIJiiiiEEENS1_10collective13CollectiveMmaINS1_37MainloopSm90TmaGmmaWarpSpecializedFP8ILi4ENS5_IJNS4_1CILi1EEENSA_ILi2EEESB_EEENS1_35KernelTmaWarpSpecializedCooperativeEEENS5_IJNSA_ILi256EEENSA_ILi64EEENSA_ILi128EEEEEENS_12float_e5m2_tENS5_IJlSB_lEEESK_SL_NS4_8TiledMMAINS4_8MMA_AtomIJNS4_4SM904GMMA30MMA_64x64x32_F32E5M2E5M2_SS_TNILNSP_7ScaleInE1ELSR_1EEEEEENS4_6LayoutINS5_IJSC_SB_SB_EEENS5_IJSB_NSA_ILi0EEESW_EEEEENS5_IJNS4_10UnderscoreESZ_SZ_EEEEENS4_23SM90_TMA_LOAD_MULTICASTENS4_14ComposedLayoutINS4_7SwizzleILi3ELi4ELi3EEENS4_18smem_ptr_flag_bitsILi8EEENSU_INS5_IJNSA_ILi8EEESI_EEENS5_IJSI_SB_EEEEEEEvNS4_8identityENS4_13SM90_TMA_LOADES1C_vS1D_EENS_8epilogue10collective6detail29Sm90TmaWarpSpecializedAdapterINS1H_15DefaultEpilogueISK_SL_SL_NS1G_6thread17LinearCombinationISK_Li1EffLNS1L_9ScaleType4KindE0ELNS_15FloatRoundStyleE2ESK_EENS1_15EpilogueDefaultEEEEEvvEEEEvNT_6ParamsE:
[----:B------:R-:W-:Y:S01]  /*0000*/  LDC R1, c[0x0][0x28] ;  /* 0x00000a00ff017b82 */ /* 0x000fe20000000800 */
[----:B------:R-:W0:Y:S01]  /*0010*/  S2R R0, SR_TID.X ;  /* 0x0000000000007919 */ /* 0x000e220000002100 */
[----:B------:R-:W-:Y:S01]  /*0020*/  ELECT P0, URZ, PT ;  /* 0x00000000003f782f */ /* 0x000fe20003800000 */
[----:B------:R-:W-:Y:S01]  /*0030*/  BSSY B0, `(.L_x_0) ;  /* 0x000000f000007945 */ /* 0x000fe20003800000 */
[--C-:B0-----:R-:W-:Y:S02]  /*0040*/  SHF.R.U32.HI R2, RZ, 0x5, R0.reuse ;  /* 0x00000005ff027819 */ /* 0x101fe40000011600 */
[----:B------:R-:W-:-:S03]  /*0050*/  SHF.R.U32.HI R3, RZ, 0x7, R0 ;  /* 0x00000007ff037819 */ /* 0x000fc60000011600 */
[----:B------:R-:W0:Y:S04]  /*0060*/  SHFL.IDX PT, R6, R2, RZ, 0x1f ;  /* 0x00001fff02067589 */ /* 0x000e2800000e0000 */
[----:B------:R1:W2:Y:S01]  /*0070*/  SHFL.IDX PT, R4, R3, RZ, 0x1f ;  /* 0x00001fff03047589 */ /* 0x0002a200000e0000 */
[----:B0-----:R-:W-:-:S13]  /*0080*/  ISETP.NE.OR P0, PT, R6, RZ, !P0 ;  /* 0x000000ff0600720c */ /* 0x001fda0004705670 */
[----:B-12---:R-:W-:Y:S05]  /*0090*/  @P0 BRA `(.L_x_1) ;  /* 0x0000000000200947 */ /* 0x006fea0003800000 */
[----:B------:R-:W-:Y:S02]  /*00a0*/  ULDC.64 UR4, c[0x0][0x198] ;  /* 0x0000660000047ab9 */ /* 0x000fe40000000a00 */
[----:B------:R-:W-:Y:S02]  /*00b0*/  UIADD3 UR6, UP0, UR4, 0xf0, URZ ;  /* 0x000000f004067890 */ /* 0x000fe4000ff1e03f */
[----:B------:R-:W-:Y:S02]  /*00c0*/  UIADD3 UR4, UP1, UR4, 0x1f0, URZ ;  /* 0x000001f004047890 */ /* 0x000fe4000ff3e03f */
[----:B------:R-:W-:Y:S02]  /*00d0*/  UIADD3.X UR7, URZ, UR5, URZ, UP0, !UPT ;  /* 0x000000053f077290 */ /* 0x000fe400087fe43f */
[----:B------:R-:W-:-:S07]  /*00e0*/  UIADD3.X UR5, URZ, UR5, URZ, UP1, !UPT ;  /* 0x000000053f057290 */ /* 0x000fce0008ffe43f */
[----:B------:R0:W-:Y:S02]  /*00f0*/  UTMACCTL.PF [UR6] ;  /* 0x00000000060079b9 */ /* 0x0001e40008040000 */
[----:B------:R0:W-:Y:S02]  /*0100*/  UTMACCTL.PF [UR4] ;  /* 0x00000000040079b9 */ /* 0x0001e40008040000 */
[----:B0-----:R-:W-:Y:S01]  /*0110*/  NOP ;  /* 0x0000000000007918 */ /* 0x001fe20000000000 */
.L_x_1:
[----:B------:R-:W-:Y:S05]  /*0120*/  BSYNC B0 ;  /* 0x0000000000007941 */ /* 0x000fea0003800000 */
.L_x_0:
[----:B------:R-:W0:Y:S02]  /*0130*/  SHFL.IDX PT, R3, R2, RZ, 0x1f ;  /* 0x00001fff02037589 */ /* 0x000e2400000e0000 */
[----:B0-----:R-:W-:-:S13]  /*0140*/  ISETP.NE.AND P0, PT, R3, RZ, PT ;  /* 0x000000ff0300720c */ /* 0x001fda0003f05270 */
[----:B------:R-:W-:Y:S05]  /*0150*/  @P0 BRA `(.L_x_2) ;  /* 0x0000000000580947 */ /* 0x000fea0003800000 */
[----:B------:R-:W0:Y:S01]  /*0160*/  S2UR UR8, SR_CgaCtaId ;  /* 0x00000000000879c3 */ /* 0x000e220000008800 */
[----:B------:R-:W-:Y:S01]  /*0170*/  UMOV UR4, 0x400 ;  /* 0x0000040000047882 */ /* 0x000fe20000000000 */
[----:B------:R-:W-:Y:S01]  /*0180*/  UMOV UR5, 0x1 ;  /* 0x0000000100057882 */ /* 0x000fe20000000000 */
[----:B------:R-:W-:Y:S01]  /*0190*/  UMOV UR6, 0x4 ;  /* 0x0000000400067882 */ /* 0x000fe20000000000 */
[----:B------:R-:W-:Y:S01]  /*01a0*/  ELECT P0, URZ, PT ;  /* 0x00000000003f782f */ /* 0x000fe20003800000 */
[----:B------:R-:W-:-:S04]  /*01b0*/  UIADD3 UR6, -UR6, 0x100000, URZ ;  /* 0x0010000006067890 */ /* 0x000fc8000fffe13f */
[----:B------:R-:W-:Y:S02]  /*01c0*/  USHF.L.U32 UR7, UR6, 0xb, URZ ;  /* 0x0000000b06077899 */ /* 0x000fe4000800063f */
[----:B------:R-:W-:Y:S02]  /*01d0*/  USHF.L.U32 UR6, UR6, 0x1, URZ ;  /* 0x0000000106067899 */ /* 0x000fe4000800063f */
[----:B0-----:R-:W-:Y:S02]  /*01e0*/  ULEA UR8, UR8, UR4, 0x18 ;  /* 0x0000000408087291 */ /* 0x001fe4000f8ec03f */
[----:B------:R-:W-:-:S04]  /*01f0*/  UIADD3 UR4, -UR5, 0x100000, URZ ;  /* 0x0010000005047890 */ /* 0x000fc8000fffe13f */
[----:B------:R-:W-:Y:S02]  /*0200*/  USHF.L.U32 UR5, UR4, 0xb, URZ ;  /* 0x0000000b04057899 */ /* 0x000fe4000800063f */
[----:B------:R-:W-:Y:S01]  /*0210*/  USHF.L.U32 UR4, UR4, 0x1, URZ ;  /* 0x0000000104047899 */ /* 0x000fe2000800063f */
[----:B------:R-:W0:Y:S11]  /*0220*/  FENCE.VIEW.ASYNC.S ;  /* 0x00000000000073c6 */ /* 0x000e360000000000 */
[----:B0-----:R0:W1:Y:S01]  /*0230*/  SYNCS.EXCH.64 URZ, [UR8], UR4 ;  /* 0x00000004083f75b2 */ /* 0x0010620008000100 */
[----:B------:R0:W2:Y:S01]  /*0240*/  SYNCS.EXCH.64 URZ, [UR8+0x20], UR6 ;  /* 0x00002006083f75b2 */ /* 0x0000a20008000100 */
[----:B------:R0:W3:Y:S01]  /*0250*/  SYNCS.EXCH.64 URZ, [UR8+0x8], UR4 ;  /* 0x00000804083f75b2 */ /* 0x0000e20008000100 */
[----:B------:R0:W4:Y:S01]  /*0260*/  SYNCS.EXCH.64 URZ, [UR8+0x28], UR6 ;  /* 0x00002806083f75b2 */ /* 0x0001220008000100 */
[----:B------:R0:W0:Y:S01]  /*0270*/  SYNCS.EXCH.64 URZ, [UR8+0x10], UR4 ;  /* 0x00001004083f75b2 */ /* 0x0000220008000100 */
[----:B------:R0:W0:Y:S01]  /*0280*/  SYNCS.EXCH.64 URZ, [UR8+0x30], UR6 ;  /* 0x00003006083f75b2 */ /* 0x0000220008000100 */
[----:B------:R0:W0:Y:S01]  /*0290*/  SYNCS.EXCH.64 URZ, [UR8+0x18], UR4 ;  /* 0x00001804083f75b2 */ /* 0x0000220008000100 */
[----:B------:R0:W0:Y:S01]  /*02a0*/  SYNCS.EXCH.64 URZ, [UR8+0x38], UR6 ;  /* 0x00003806083f75b2 */ /* 0x0000220008000100 */
[----:B------:R-:W-:Y:S01]  /*02b0*/  NOP ;  /* 0x0000000000007918 */ /* 0x000fe20000000000 */
.L_x_2:
[----:B------:R-:W5:Y:S01]  /*02c0*/  SHFL.IDX PT, R2, R2, RZ, 0x1f ;  /* 0x00001fff02027589 */ /* 0x000f6200000e0000 */
[----:B------:R-:W-:Y:S01]  /*02d0*/  SHF.R.S32.HI R5, RZ, 0x1f, R0 ;  /* 0x0000001fff057819 */ /* 0x000fe20000011400 */
[----:B0-----:R-:W0:Y:S01]  /*02e0*/  S2UR UR8, SR_CTAID.X ;  /* 0x00000000000879c3 */ /* 0x001e220000002500 */
[----:B------:R-:W-:Y:S01]  /*02f0*/  ELECT P0, URZ, PT ;  /* 0x00000000003f782f */ /* 0x000fe20003800000 */
[----:B------:R-:W1:Y:S01]  /*0300*/  S2R R8, SR_CTAID.Y ;  /* 0x0000000000087919 */ /* 0x000e620000002600 */
[----:B------:R-:W-:Y:S01]  /*0310*/  LEA.HI R5, R5, R0, RZ, 0x7 ;  /* 0x0000000005057211 */ /* 0x000fe200078f38ff */
[----:B------:R-:W-:Y:S01]  /*0320*/  ULDC UR4, c[0x0][0x154] ;  /* 0x0000550000047ab9 */ /* 0x000fe20000000800 */
[----:B------:R-:W-:Y:S01]  /*0330*/  NOP ;  /* 0x0000000000007918 */ /* 0x000fe20000000000 */
[----:B------:R-:W-:Y:S01]  /*0340*/  NOP ;  /* 0x0000000000007918 */ /* 0x000fe20000000000 */
[----:B------:R-:W-:Y:S01]  /*0350*/  LOP3.LUT R5, R5, 0xffffff80, RZ, 0xc0, !PT ;  /* 0xffffff8005057812 */ /* 0x000fe200078ec0ff */
[----:B------:R-:W2:Y:S04]  /*0360*/  LDC R14, c[0x0][0x140] ;  /* 0x00005000ff0e7b82 */ /* 0x000ea80000000800 */
[----:B------:R-:W-:-:S04]  /*0370*/  IMAD.IADD R5, R0, 0x1, -R5 ;  /* 0x0000000100057824 */ /* 0x000fc800078e0a05 */
[----:B------:R-:W3:Y:S01]  /*0380*/  LDC R19, c[0x0][0x148] ;  /* 0x00005200ff137b82 */ /* 0x000ee20000000800 */
[----:B------:R-:W-:Y:S02]  /*0390*/  SHF.R.S32.HI R10, RZ, 0x1f, R5 ;  /* 0x0000001fff0a7819 */ /* 0x000fe40000011405 */
[----:B------:R-:W-:Y:S02]  /*03a0*/  LOP3.LUT P2, RZ, R5, 0x7, RZ, 0xc0, !PT ;  /* 0x0000000705ff7812 */ /* 0x000fe4000784c0ff */
[----:B------:R-:W-:Y:S02]  /*03b0*/  LEA.HI R10, R10, R5, RZ, 0x3 ;  /* 0x000000050a0a7211 */ /* 0x000fe400078f18ff */
[----:B-----5:R-:W-:Y:S01]  /*03c0*/  ISETP.NE.OR P0, PT, R2, RZ, !P0 ;  /* 0x000000ff0200720c */ /* 0x020fe20004705670 */
[----:B------:R-:W5:Y:S01]  /*03d0*/  LDC R12, c[0x0][0x144] ;  /* 0x00005100ff0c7b82 */ /* 0x000f620000000800 */
[--C-:B------:R-:W-:Y:S02]  /*03e0*/  SHF.R.S32.HI R2, RZ, 0x3, R10.reuse ;  /* 0x00000003ff027819 */ /* 0x100fe4000001140a */
[----:B------:R-:W-:-:S02]  /*03f0*/  SHF.R.S32.HI R7, RZ, 0x1f, R10 ;  /* 0x0000001fff077819 */ /* 0x000fc4000001140a */
[----:B------:R-:W-:Y:S02]  /*0400*/  SHF.R.S32.HI R10, RZ, 0x1f, R3 ;  /* 0x0000001fff0a7819 */ /* 0x000fe40000011403 */
[----:B------:R-:W-:Y:S02]  /*0410*/  LEA.HI R7, R7, R2, RZ, 0x2 ;  /* 0x0000000207077211 */ /* 0x000fe400078f10ff */
[----:B------:R-:W-:Y:S02]  /*0420*/  LEA.HI R10, R10, R3, RZ, 0x2 ;  /* 0x000000030a0a7211 */ /* 0x000fe400078f10ff */
[----:B------:R-:W-:Y:S01]  /*0430*/  LOP3.LUT R7, R7, 0xfffffffc, RZ, 0xc0, !PT ;  /* 0xfffffffc07077812 */ /* 0x000fe200078ec0ff */
[----:B------:R-:W-:Y:S01]  /*0440*/  VOTEU.ALL UP0, P0 ;  /* 0x00000000003f7886 */ /* 0x000fe20000000000 */
[----:B-1----:R-:W-:Y:S01]  /*0450*/  I2FP.F32.U32 R11, R8 ;  /* 0x00000008000b7245 */ /* 0x002fe20000201000 */
[----:B------:R-:W-:Y:S01]  /*0460*/  VOTEU.ALL UP1, P0 ;  /* 0x00000000003f7886 */ /* 0x000fe20000020000 */
[----:B------:R-:W-:Y:S01]  /*0470*/  LOP3.LUT R10, R10, 0x3ffffffc, RZ, 0xc0, !PT ;  /* 0x3ffffffc0a0a7812 */ /* 0x000fe200078ec0ff */
[----:B------:R-:W-:Y:S01]  /*0480*/  IMAD.IADD R7, R2, 0x1, -R7 ;  /* 0x0000000102077824 */ /* 0x000fe200078e0a07 */
[----:B------:R-:W1:Y:S01]  /*0490*/  @!UP0 S2UR UR7, SR_CgaCtaId ;  /* 0x00000000000789c3 */ /* 0x000e620000008800 */
[----:B0-----:R-:W-:Y:S01]  /*04a0*/  I2FP.F32.U32 R2, UR8 ;  /* 0x0000000800027c45 */ /* 0x001fe20008201000 */
[----:B------:R-:W-:Y:S01]  /*04b0*/  FMUL R13, R11, UR4 ;  /* 0x000000040b0d7c20 */ /* 0x000fe20008400000 */
[----:B------:R-:W-:Y:S01]  /*04c0*/  ULDC UR4, c[0x0][0x150] ;  /* 0x0000540000047ab9 */ /* 0x000fe20000000800 */
[----:B------:R-:W-:Y:S01]  /*04d0*/  IMAD.IADD R10, R3, 0x1, -R10 ;  /* 0x00000001030a7824 */ /* 0x000fe200078e0a0a */
[----:B------:R-:W-:Y:S01]  /*04e0*/  SHF.R.S32.HI R3, RZ, 0x1f, R6 ;  /* 0x0000001fff037819 */ /* 0x000fe20000011406 */
[----:B------:R-:W-:Y:S01]  /*04f0*/  FMUL R11, R2, UR4 ;  /* 0x00000004020b7c20 */ /* 0x000fe20008400000 */
[----:B------:R-:W-:Y:S01]  /*0500*/  UMOV UR4, 0x20 ;  /* 0x0000002000047882 */ /* 0x000fe20000000000 */
[----:B------:R-:W0:Y:S01]  /*0510*/  F2I.U32.TRUNC.NTZ R13, R13 ;  /* 0x0000000d000d7305 */ /* 0x000e22000020f000 */
[----:B------:R-:W-:Y:S01]  /*0520*/  LEA.HI R3, R3, R6, RZ, 0x2 ;  /* 0x0000000603037211 */ /* 0x000fe200078f10ff */
[----:B------:R-:W-:Y:S01]  /*0530*/  IMAD R7, R10, 0x4, R7 ;  /* 0x000000040a077824 */ /* 0x000fe200078e0207 */
[----:B------:R-:W-:Y:S01]  /*0540*/  @!UP0 UMOV UR6, 0x400 ;  /* 0x0000040000068882 */ /* 0x000fe20000000000 */
[----:B------:R-:W-:-:S04]  /*0550*/  @!UP0 UIADD3 UR4, -UR4, 0x100000, URZ ;  /* 0x0010000004048890 */ /* 0x000fc8000fffe13f */
[----:B------:R-:W-:Y:S02]  /*0560*/  @!UP0 USHF.L.U32 UR5, UR4, 0xb, URZ ;  /* 0x0000000b04058899 */ /* 0x000fe4000800063f */
[----:B------:R-:W-:Y:S01]  /*0570*/  @!UP0 USHF.L.U32 UR4, UR4, 0x1, URZ ;  /* 0x0000000104048899 */ /* 0x000fe2000800063f */
[----:B------:R-:W-:Y:S01]  /*0580*/  LOP3.LUT R3, R3, 0xfffffffc, RZ, 0xc0, !PT ;  /* 0xfffffffc03037812 */ /* 0x000fe200078ec0ff */
[C---:B------:R-:W-:Y:S01]  /*0590*/  IMAD.SHL.U32 R2, R7.reuse, 0x4, RZ ;  /* 0x0000000407027824 */ /* 0x040fe200078e00ff */
[----:B--2---:R-:W-:Y:S01]  /*05a0*/  ISETP.EQ.U32.AND P3, PT, R14, 0x1, PT ;  /* 0x000000010e00780c */ /* 0x004fe20003f62070 */
[----:B------:R-:W2:Y:S01]  /*05b0*/  F2I.U32.TRUNC.NTZ R11, R11 ;  /* 0x0000000b000b7305 */ /* 0x000ea2000020f000 */
[----:B------:R-:W-:Y:S02]  /*05c0*/  VIADD R10, R4, 0xffffffff ;  /* 0xffffffff040a7836 */ /* 0x000fe40000000000 */
[----:B------:R-:W-:Y:S01]  /*05d0*/  IMAD.IADD R6, R6, 0x1, -R3 ;  /* 0x0000000106067824 */ /* 0x000fe200078e0a03 */
[----:B------:R-:W-:-:S02]  /*05e0*/  LOP3.LUT R5, R7, 0xc, R2, 0x78, !PT ;  /* 0x0000000c07057812 */ /* 0x000fc400078e7802 */
[----:B------:R-:W-:Y:S01]  /*05f0*/  ISETP.GE.U32.AND P5, PT, R10, 0x2, PT ;  /* 0x000000020a00780c */ /* 0x000fe20003fa6070 */
[----:B0-----:R-:W-:Y:S01]  /*0600*/  IMAD.MOV R20, RZ, RZ, -R13 ;  /* 0x000000ffff147224 */ /* 0x001fe200078e0a0d */
[----:B-1----:R-:W-:Y:S01]  /*0610*/  @!UP0 ULEA UR6, UR7, UR6, 0x18 ;  /* 0x0000000607068291 */ /* 0x002fe2000f8ec03f */
[C---:B------:R-:W-:Y:S01]  /*0620*/  ISETP.NE.AND P1, PT, R6.reuse, 0x3, PT ;  /* 0x000000030600780c */ /* 0x040fe20003f25270 */
[----:B------:R-:W-:Y:S01]  /*0630*/  VOTEU.ALL UP0, P0 ;  /* 0x00000000003f7886 */ /* 0x000fe20000000000 */
[----:B---3--:R-:W-:Y:S01]  /*0640*/  IMAD R2, R19, R20, R8 ;  /* 0x0000001413027224 */ /* 0x008fe200078e0208 */
[----:B------:R-:W-:Y:S02]  /*0650*/  ISETP.LT.U32.AND P0, PT, R5, 0x2, !P2 ;  /* 0x000000020500780c */ /* 0x000fe40005701070 */
[----:B------:R-:W-:Y:S01]  /*0660*/  ISETP.EQ.OR P1, PT, R6, RZ, !P1 ;  /* 0x000000ff0600720c */ /* 0x000fe20004f22670 */
[----:B--2---:R-:W-:Y:S01]  /*0670*/  IMAD.MOV R11, RZ, RZ, -R11 ;  /* 0x000000ffff0b7224 */ /* 0x004fe200078e0a0b */
[----:B------:R-:W-:-:S02]  /*0680*/  ISETP.NE.AND P4, PT, R2, R5, PT ;  /* 0x000000050200720c */ /* 0x000fc40003f85270 */
[----:B------:R-:W-:Y:S01]  /*0690*/  ISETP.EQ.AND P1, PT, R4, RZ, P1 ;  /* 0x000000ff0400720c */ /* 0x000fe20000f22270 */
[----:B-----5:R-:W-:Y:S01]  /*06a0*/  IMAD R11, R12, R11, UR8 ;  /* 0x000000080c0b7e24 */ /* 0x020fe2000f8e020b */
[----:B------:R-:W-:Y:S01]  /*06b0*/  ISETP.NE.AND P2, PT, R4, RZ, PT ;  /* 0x000000ff0400720c */ /* 0x000fe20003f45270 */
[----:B------:R-:W0:Y:S02]  /*06c0*/  FENCE.VIEW.ASYNC.S ;  /* 0x00000000000073c6 */ /* 0x000e240000000000 */
[----:B0-----:R0:W1:Y:S01]  /*06d0*/  @!UP0 SYNCS.EXCH.64 URZ, [UR6+0x50], UR4 ;  /* 0x00005004063f85b2 */ /* 0x0010620008000100 */
[----:B------:R-:W-:Y:S02]  /*06e0*/  SEL R4, RZ, 0x1, !P1 ;  /* 0x00000001ff047807 */ /* 0x000fe40004800000 */
[----:B------:R-:W-:Y:S02]  /*06f0*/  ISETP.EQ.OR P4, PT, R11, RZ, !P4 ;  /* 0x000000ff0b00720c */ /* 0x000fe40006782670 */
[----:B------:R-:W-:-:S02]  /*0700*/  SEL R4, R4, 0x2, P5 ;  /* 0x0000000204047807 */ /* 0x000fc40002800000 */
[----:B------:R-:W-:Y:S01]  /*0710*/  PLOP3.LUT P0, PT, P0, P4, PT, 0x80, 0x0 ;  /* 0x000000000000781c */ /* 0x000fe20000709070 */
[----:B------:R0:W2:Y:S01]  /*0720*/  @!UP1 SYNCS.EXCH.64 URZ, [UR6+0x58], UR4 ;  /* 0x00005804063f95b2 */ /* 0x0000a20008000100 */
[----:B------:R-:W-:Y:S01]  /*0730*/  NOP ;  /* 0x0000000000007918 */ /* 0x000fe20000000000 */
[----:B------:R-:W-:Y:S10]  /*0740*/  @!P3 BRA `(.L_x_3) ;  /* 0x000000000008b947 */ /* 0x000ff40003800000 */
[----:B-12-4-:R-:W-:Y:S01]  /*0750*/  UCGABAR_ARV ;  /* 0x00000000000079c7 */ /* 0x016fe20008000000 */
[----:B------:R-:W-:Y:S05]  /*0760*/  BRA `(.L_x_4) ;  /* 0x0000000000047947 */ /* 0x000fea0003800000 */
.L_x_3:
[----:B-12-4-:R-:W-:Y:S01]  /*0770*/  NOP ;  /* 0x0000000000007918 */ /* 0x016fe20000000000 */
.L_x_4:
[----:B------:R-:W1:Y:S01]  /*0780*/  LDC R2, c[0x0][0x65c] ;  /* 0x00019700ff027b82 */ /* 0x000e620000000800 */
[----:B------:R-:W-:Y:S01]  /*0790*/  IMAD.MOV.U32 R3, RZ, RZ, RZ ;  /* 0x000000ffff037224 */ /* 0x000fe200078e00ff */
[----:B-1----:R-:W-:Y:S01]  /*07a0*/  ISETP.NE.AND P4, PT, R2, 0x1, PT ;  /* 0x000000010200780c */ /* 0x002fe20003f85270 */
[----:B------:R-:W-:-:S12]  /*07b0*/  IMAD.U32 R2, RZ, RZ, UR8 ;  /* 0x00000008ff027e24 */ /* 0x000fd8000f8e00ff */
[----:B------:R-:W1:Y:S01]  /*07c0*/  @P4 LDC R15, c[0x0][0x10] ;  /* 0x00000400ff0f4b82 */ /* 0x000e620000000800 */
[----:B------:R-:W-:Y:S02]  /*07d0*/  @P4 IMAD.MOV.U32 R9, RZ, RZ, RZ ;  /* 0x000000ffff094224 */ /* 0x000fe400078e00ff */
[----:B------:R-:W-:-:S05]  /*07e0*/  @P4 IMAD.MOV.U32 R7, RZ, RZ, RZ ;  /* 0x000000ffff074224 */ /* 0x000fca00078e00ff */
[----:B------:R-:W2:Y:S01]  /*07f0*/  @!P4 LDC R13, c[0x0][0xc] ;  /* 0x00000300ff0dcb82 */ /* 0x000ea20000000800 */
[----:B-1----:R-:W-:-:S04]  /*0800*/  @P4 IMAD.WIDE.U32 R14, R15, UR8, R8 ;  /* 0x000000080f0e4c25 */ /* 0x002fc8000f8e0008 */
[----:B--2---:R-:W-:-:S04]  /*0810*/  @!P4 IMAD.WIDE.U32 R12, R8, R13, R2 ;  /* 0x0000000d080cc225 */ /* 0x004fc800078e0002 */
[----:B------:R-:W-:Y:S02]  /*0820*/  @P4 IMAD.MOV.U32 R2, RZ, RZ, R14 ;  /* 0x000000ffff024224 */ /* 0x000fe400078e000e */
[----:B------:R-:W-:Y:S02]  /*0830*/  @P4 IMAD.IADD R3, R15, 0x1, R7 ;  /* 0x000000010f034824 */ /* 0x000fe400078e0207 */
[----:B------:R-:W-:Y:S02]  /*0840*/  @!P4 IMAD.MOV.U32 R2, RZ, RZ, R12 ;  /* 0x000000ffff02c224 */ /* 0x000fe400078e000c */
[----:B------:R-:W-:Y:S01]  /*0850*/  @!P4 IMAD.MOV.U32 R3, RZ, RZ, R13 ;  /* 0x000000ffff03c224 */ /* 0x000fe200078e000d */
[----:B------:R-:W-:Y:S06]  /*0860*/  @!P3 BRA `(.L_x_5) ;  /* 0x00000000000cb947 */ /* 0x000fec0003800000 */
[----:B------:R-:W-:Y:S01]  /*0870*/  UCGABAR_WAIT ;  /* 0x0000000000007dc7 */ /* 0x000fe20008000000 */
[----:B------:R-:W-:Y:S01]  /*0880*/  CCTL.IVALL ;  /* 0x00000000ff00798f */ /* 0x000fe20002000000 */
[----:B------:R-:W-:Y:S05]  /*0890*/  BRA `(.L_x_6) ;  /* 0x0000000000047947 */ /* 0x000fea0003800000 */
.L_x_5:
[----:B------:R-:W-:Y:S06]  /*08a0*/  BAR.SYNC.DEFER_BLOCKING 0x0 ;  /* 0x0000000000007b1d */ /* 0x000fec0000010000 */
.L_x_6:
[----:B------:R-:W-:Y:S05]  /*08b0*/  @!P2 BRA `(.L_x_7) ;  /* 0x00000078006ca947 */ /* 0x000fea0003800000 */
[----:B------:R-:W-:-:S13]  /*08c0*/  ISETP.GT.U32.AND P1, PT, R10, 0x1, PT ;  /* 0x000000010a00780c */ /* 0x000fda0003f24070 */
[----:B0-----:R-:W-:Y:S05]  /*08d0*/  @P1 EXIT ;  /* 0x000000000000194d */ /* 0x001fea0003800000 */
[----:B------:R-:W-:Y:S01]  /*08e0*/  ULDC.64 UR4, c[0x0][0x650] ;  /* 0x0001940000047ab9 */ /* 0x000fe20000000a00 */
[----:B------:R-:W-:Y:S01]  /*08f0*/  PRMT R14, RZ, 0x7610, R14 ;  /* 0x00007610ff0e7816 */ /* 0x000fe2000000000e */
[----:B------:R-:W-:Y:S01]  /*0900*/  IMAD.MOV.U32 R10, RZ, RZ, -0x1 ;  /* 0xffffffffff0a7424 */ /* 0x000fe200078e00ff */
[----:B------:R-:W-:Y:S01]  /*0910*/  ISETP.GE.U32.AND P1, PT, R2, UR4, PT ;  /* 0x0000000402007c0c */ /* 0x000fe2000bf26070 */
[----:B------:R-:W-:Y:S02]  /*0920*/  IMAD.MOV.U32 R7, RZ, RZ, -0x1 ;  /* 0xffffffffff077424 */ /* 0x000fe400078e00ff */
[----:B------:R-:W-:Y:S01]  /*0930*/  IMAD.MOV.U32 R6, RZ, RZ, -0x1 ;  /* 0xffffffffff067424 */ /* 0x000fe200078e00ff */
[----:B------:R-:W-:-:S13]  /*0940*/  ISETP.GE.U32.AND.EX P1, PT, R3, UR5, PT, P1 ;  /* 0x0000000503007c0c */ /* 0x000fda000bf26110 */
[----:B------:R-:W-:Y:S05]  /*0950*/  @P1 BRA `(.L_x_8) ;  /* 0x0000000400281947 */ /* 0x000fea0003800000 */
[----:B------:R-:W0:Y:S01]  /*0960*/  LDC.64 R22, c[0x0][0x628] ;  /* 0x00018a00ff167b82 */ /* 0x000e220000000a00 */
[----:B------:R-:W-:Y:S02]  /*0970*/  IMAD.MOV.U32 R6, RZ, RZ, R2 ;  /* 0x000000ffff067224 */ /* 0x000fe400078e0002 */
[----:B------:R-:W-:-:S05]  /*0980*/  IMAD.MOV.U32 R7, RZ, RZ, R3 ;  /* 0x000000ffff077224 */ /* 0x000fca00078e0003 */
[----:B------:R-:W1:Y:S08]  /*0990*/  LDC R10, c[0x0][0x630] ;  /* 0x00018c00ff0a7b82 */ /* 0x000e700000000800 */
[----:B------:R-:W2:Y:S01]  /*09a0*/  LDC.64 R24, c[0x0][0x620] ;  /* 0x00018800ff187b82 */ /* 0x000ea20000000a00 */
[----:B0-----:R-:W-:-:S04]  /*09b0*/  ISETP.NE.U32.AND P1, PT, R22, RZ, PT ;  /* 0x000000ff1600720c */ /* 0x001fc80003f25070 */
[----:B------:R-:W-:-:S13]  /*09c0*/  ISETP.NE.AND.EX P1, PT, R23, RZ, PT, P1 ;  /* 0x000000ff1700720c */ /* 0x000fda0003f25310 */
[----:B-12---:R-:W-:Y:S05]  /*09d0*/  @!P1 BRA `(.L_x_9) ;  /* 0x0000000000289947 */ /* 0x006fea0003800000 */
[----:B------:R-:W0:Y:S02]  /*09e0*/  LDC R15, c[0x0][0x634] ;  /* 0x00018d00ff0f7b82 */ /* 0x000e240000000800 */
[----:B0-----:R-:W-:-:S05]  /*09f0*/  IADD3 R15, P1, R2, R15, RZ ;  /* 0x0000000f020f7210 */ /* 0x001fca0007f3e0ff */
[----:B------:R-:W-:-:S04]  /*0a00*/  IMAD.X R17, RZ, RZ, R3, P1 ;  /* 0x000000ffff117224 */ /* 0x000fc800008e0603 */
[----:B------:R-:W-:-:S04]  /*0a10*/  IMAD.WIDE.U32 R6, R17, R22, RZ ;  /* 0x0000001611067225 */ /* 0x000fc800078e00ff */
[----:B------:R-:W-:-:S04]  /*0a20*/  IMAD.WIDE.U32 R12, P1, R15, R23, R6 ;  /* 0x000000170f0c7225 */ /* 0x000fc80007820006 */
[----:B------:R-:W-:-:S04]  /*0a30*/  IMAD.WIDE.U32 R6, R15, R22, RZ ;  /* 0x000000160f067225 */ /* 0x000fc800078e00ff */
[----:B------:R-:W-:Y:S01]  /*0a40*/  IMAD.X R15, RZ, RZ, RZ, P1 ;  /* 0x000000ffff0f7224 */ /* 0x000fe200008e06ff */
[----:B------:R-:W-:Y:S01]  /*0a50*/  IADD3 RZ, P1, R7, R12, RZ ;  /* 0x0000000c07ff7210 */ /* 0x000fe20007f3e0ff */
[----:B------:R-:W-:-:S04]  /*0a60*/  IMAD.MOV.U32 R14, RZ, RZ, R13 ;  /* 0x000000ffff0e7224 */ /* 0x000fc800078e000d */
[----:B------:R-:W-:-:S08]  /*0a70*/  IMAD.WIDE.U32.X R6, R17, R23, R14, P1 ;  /* 0x0000001711067225 */ /* 0x000fd000008e040e */
.L_x_9:
[----:B------:R-:W0:Y:S01]  /*0a80*/  LDC.64 R22, c[0x0][0x640] ;  /* 0x00019000ff167b82 */ /* 0x000e220000000a00 */
[--C-:B------:R-:W-:Y:S01]  /*0a90*/  SHF.R.U64 R26, R6, R10, R7.reuse ;  /* 0x0000000a061a7219 */ /* 0x100fe20000001207 */
[----:B------:R-:W-:Y:S01]  /*0aa0*/  IMAD R20, R19, R20, R8 ;  /* 0x0000001413147224 */ /* 0x000fe200078e0208 */
[----:B------:R-:W-:Y:S01]  /*0ab0*/  SHF.R.U32.HI R6, RZ, R10, R7 ;  /* 0x0000000aff067219 */ /* 0x000fe20000011607 */
[----:B------:R-:W-:Y:S01]  /*0ac0*/  IMAD.MOV.U32 R19, RZ, RZ, 0x1 ;  /* 0x00000001ff137424 */ /* 0x000fe200078e00ff */
[----:B------:R-:W-:-:S03]  /*0ad0*/  IADD3 R9, P1, RZ, -R26, RZ ;  /* 0x8000001aff097210 */ /* 0x000fc60007f3e0ff */
[----:B------:R-:W1:Y:S02]  /*0ae0*/  LDC R12, c[0x0][0x618] ;  /* 0x00018600ff0c7b82 */ /* 0x000e640000000800 */
[----:B------:R-:W-:-:S04]  /*0af0*/  IMAD.X R7, RZ, RZ, ~R6, P1 ;  /* 0x000000ffff077224 */ /* 0x000fc800008e0e06 */
[-C--:B------:R-:W-:Y:S02]  /*0b00*/  IMAD R10, R7, R24.reuse, RZ ;  /* 0x00000018070a7224 */ /* 0x080fe400078e02ff */
[----:B------:R-:W2:Y:S01]  /*0b10*/  LDC R16, c[0x0][0x608] ;  /* 0x00018200ff107b82 */ /* 0x000ea20000000800 */
[----:B------:R-:W-:-:S04]  /*0b20*/  IMAD.WIDE.U32 R6, R9, R24, R2 ;  /* 0x0000001809067225 */ /* 0x000fc800078e0002 */
[----:B------:R-:W-:-:S03]  /*0b30*/  IMAD R9, R9, R25, R10 ;  /* 0x0000001909097224 */ /* 0x000fc600078e020a */
[----:B------:R-:W3:Y:S01]  /*0b40*/  LDC R18, c[0x0][0x658] ;  /* 0x00019600ff127b82 */ /* 0x000ee20000000800 */
[----:B------:R-:W-:Y:S01]  /*0b50*/  IMAD.IADD R7, R7, 0x1, R9 ;  /* 0x0000000107077824 */ /* 0x000fe200078e0209 */
[----:B0-----:R-:W-:Y:S01]  /*0b60*/  ISETP.NE.U32.AND P1, PT, R22, RZ, PT ;  /* 0x000000ff1600720c */ /* 0x001fe20003f25070 */
[----:B------:R-:W-:-:S03]  /*0b70*/  IMAD.MOV.U32 R9, RZ, RZ, -0x1 ;  /* 0xffffffffff097424 */ /* 0x000fc600078e00ff */
[----:B------:R-:W-:Y:S02]  /*0b80*/  ISETP.NE.AND.EX P1, PT, R23, RZ, PT, P1 ;  /* 0x000000ff1700720c */ /* 0x000fe40003f25310 */
[----:B------:R-:W0:Y:S01]  /*0b90*/  LDC R17, c[0x0][0x600] ;  /* 0x00018000ff117b82 */ /* 0x000e220000000800 */
[-CC-:B-1----:R-:W-:Y:S02]  /*0ba0*/  SHF.R.U64 R14, R6, R12.reuse, R7.reuse ;  /* 0x0000000c060e7219 */ /* 0x182fe40000001207 */
[----:B------:R-:W-:-:S05]  /*0bb0*/  SHF.R.U32.HI R7, RZ, R12, R7 ;  /* 0x0000000cff077219 */ /* 0x000fca0000011607 */
[----:B------:R-:W1:Y:S01]  /*0bc0*/  LDC R21, c[0x0][0x648] ;  /* 0x00019200ff157b82 */ /* 0x000e620000000800 */
[-CC-:B--2---:R-:W-:Y:S02]  /*0bd0*/  SHF.R.U64 R27, R14, R16.reuse, R7.reuse ;  /* 0x000000100e1b7219 */ /* 0x184fe40000001207 */
[----:B------:R-:W-:-:S05]  /*0be0*/  SHF.R.U32.HI R7, RZ, R16, R7 ;  /* 0x00000010ff077219 */ /* 0x000fca0000011607 */
[----:B------:R-:W2:Y:S01]  /*0bf0*/  LDC R25, c[0x0][0x638] ;  /* 0x00018e00ff197b82 */ /* 0x000ea20000000800 */
[-C--:B---3--:R-:W-:Y:S02]  /*0c00*/  SHF.L.U32 R6, R9, R18.reuse, RZ ;  /* 0x0000001209067219 */ /* 0x088fe400000006ff */
[--C-:B------:R-:W-:Y:S02]  /*0c10*/  SHF.R.U64 R16, R27, R18, R7.reuse ;  /* 0x000000121b107219 */ /* 0x100fe40000001207 */
[----:B------:R-:W-:Y:S02]  /*0c20*/  LOP3.LUT R10, RZ, R6, RZ, 0x33, !PT ;  /* 0x00000006ff0a7212 */ /* 0x000fe400078e33ff */
[----:B------:R-:W-:Y:S01]  /*0c30*/  SHF.R.U32.HI R7, RZ, R18, R7 ;  /* 0x00000012ff077219 */ /* 0x000fe20000011607 */
[----:B------:R-:W3:Y:S01]  /*0c40*/  LDC R24, c[0x0][0x610] ;  /* 0x00018400ff187b82 */ /* 0x000ee20000000800 */
[----:B------:R-:W-:Y:S01]  /*0c50*/  IMAD.MOV.U32 R6, RZ, RZ, R16 ;  /* 0x000000ffff067224 */ /* 0x000fe200078e0010 */
[----:B------:R-:W-:Y:S06]  /*0c60*/  @!P1 BRA `(.L_x_10) ;  /* 0x0000000000289947 */ /* 0x000fec0003800000 */
[----:B------:R-:W4:Y:S02]  /*0c70*/  LDC R13, c[0x0][0x64c] ;  /* 0x00019300ff0d7b82 */ /* 0x000f240000000800 */
[----:B----4-:R-:W-:-:S05]  /*0c80*/  IADD3 R13, P1, R16, R13, RZ ;  /* 0x0000000d100d7210 */ /* 0x010fca0007f3e0ff */
        /* <DEDUP_REMOVED lines=8> */
.L_x_10:
[----:B-1----:R-:W-:Y:S01]  /*0d10*/  SHF.R.U64 R8, R6, R21, R7 ;  /* 0x0000001506087219 */ /* 0x002fe20000001207 */
[----:B0-----:R-:W-:Y:S01]  /*0d20*/  VIADD R9, R17, 0xffffffff ;  /* 0xffffffff11097836 */ /* 0x001fe20000000000 */
[----:B------:R-:W-:Y:S02]  /*0d30*/  SHF.L.U32 R6, R19, R18, RZ ;  /* 0x0000001213067219 */ /* 0x000fe400000006ff */
[----:B------:R-:W-:Y:S01]  /*0d40*/  LOP3.LUT R7, R27, R10, RZ, 0xc0, !PT ;  /* 0x0000000a1b077212 */ /* 0x000fe200078ec0ff */
[----:B------:R-:W-:Y:S01]  /*0d50*/  IMAD.MOV R10, RZ, RZ, -R8 ;  /* 0x000000ffff0a7224 */ /* 0x000fe200078e0a08 */
[----:B------:R-:W-:Y:S02]  /*0d60*/  SEL R11, R11, R20, !P4 ;  /* 0x000000140b0b7207 */ /* 0x000fe40006000000 */
[----:B------:R-:W-:Y:S01]  /*0d70*/  LOP3.LUT R9, R14, R9, RZ, 0xc0, !PT ;  /* 0x000000090e097212 */ /* 0x000fe200078ec0ff */
[----:B------:R-:W-:Y:S02]  /*0d80*/  IMAD R8, R6, R8, R7 ;  /* 0x0000000806087224 */ /* 0x000fe400078e0207 */
[----:B--2---:R-:W-:-:S02]  /*0d90*/  IMAD R6, R10, R25, R16 ;  /* 0x000000190a067224 */ /* 0x004fc400078e0210 */
[----:B---3--:R-:W-:Y:S02]  /*0da0*/  IMAD R11, R8, R24, R11 ;  /* 0x00000018080b7224 */ /* 0x008fe400078e020b */
[----:B------:R-:W-:Y:S02]  /*0db0*/  IMAD R6, R6, R17, R9 ;  /* 0x0000001106067224 */ /* 0x000fe400078e0209 */
[----:B------:R-:W-:-:S03]  /*0dc0*/  IMAD.MOV.U32 R14, RZ, RZ, 0x1 ;  /* 0x00000001ff0e7424 */ /* 0x000fc600078e00ff */
[----:B------:R-:W-:Y:S02]  /*0dd0*/  SEL R7, R6, R11, !P4 ;  /* 0x0000000b06077207 */ /* 0x000fe40006000000 */
[----:B------:R-:W-:Y:S01]  /*0de0*/  SEL R10, R11, R6, !P4 ;  /* 0x000000060b0a7207 */ /* 0x000fe20006000000 */
[----:B------:R-:W-:-:S07]  /*0df0*/  IMAD.MOV.U32 R6, RZ, RZ, R26 ;  /* 0x000000ffff067224 */ /* 0x000fce00078e001a */
.L_x_8:
[----:B------:R-:W-:-:S08]  /*0e00*/  NOP ;  /* 0x0000000000007918 */ /* 0x000fd00000000000 */
[----:B------:R-:W0:Y:S02]  /*0e10*/  USETMAXREG.TRY_ALLOC.CTAPOOL UP0, 0xe8 ;  /* 0x000000e8000079c8 */ /* 0x000e240008000600 */
[----:B0-----:R-:W-:-:S13]  /*0e20*/  PLOP3.LUT P1, PT, PT, PT, UP0, 0x80, 0x0 ;  /* 0x000000000000781c */ /* 0x001fda0003f2f008 */
[----:B------:R-:W-:Y:S05]  /*0e30*/  @!P1 BRA `(.L_x_8) ;  /* 0xfffffffc00f09947 */ /* 0x000fea000383ffff */
[----:B------:R-:W-:Y:S01]  /*0e40*/  ULDC.64 UR4, c[0x0][0x598] ;  /* 0x0001660000047ab9 */ /* 0x000fe20000000a00 */
[----:B------:R-:W-:Y:S01]  /*0e50*/  ULDC.64 UR20, c[0x0][0x208] ;  /* 0x0000820000147ab9 */ /* 0x000fe20000000a00 */
[----:B------:R-:W-:-:S04]  /*0e60*/  ISETP.NE.U32.AND P1, PT, RZ, UR4, PT ;  /* 0x00000004ff007c0c */ /* 0x000fc8000bf25070 */
[----:B------:R-:W-:-:S13]  /*0e70*/  ISETP.NE.AND.EX P1, PT, RZ, UR5, PT, P1 ;  /* 0x00000005ff007c0c */ /* 0x000fda000bf25310 */
[----:B------:R-:W-:Y:S05]  /*0e80*/  @!P1 BRA `(.L_x_11) ;  /* 0x00000000001c9947 */ /* 0x000fea0003800000 */
[----:B------:R-:W0:Y:S02]  /*0e90*/  LDC.64 R8, c[0x0][0x598] ;  /* 0x00016600ff087b82 */ /* 0x000e240000000a00 */
[----:B0-----:R-:W2:Y:S02]  /*0ea0*/  LDG.E.64 R8, desc[UR20][R8.64] ;  /* 0x0000001408087981 */ /* 0x001ea4000c1e1b00 */
[----:B--2---:R-:W-:-:S04]  /*0eb0*/  ISETP.NE.U32.AND P1, PT, R8, RZ, PT ;  /* 0x000000ff0800720c */ /* 0x004fc80003f25070 */
[----:B------:R-:W-:-:S13]  /*0ec0*/  ISETP.NE.AND.EX P1, PT, R9, RZ, PT, P1 ;  /* 0x000000ff0900720c */ /* 0x000fda0003f25310 */
[----:B------:R-:W-:Y:S05]  /*0ed0*/  @!P1 BRA `(.L_x_11) ;  /* 0x0000000000089947 */ /* 0x000fea0003800000 */
[----:B------:R0:W5:Y:S01]  /*0ee0*/  LD.E R8, desc[UR20][R8.64] ;  /* 0x0000001408087980 */ /* 0x000162000c101900 */
[----:B------:R-:W-:Y:S05]  /*0ef0*/  BRA `(.L_x_12) ;  /* 0x0000000000207947 */ /* 0x000fea0003800000 */
.L_x_11:
[----:B------:R-:W-:Y:S02]  /*0f00*/  ULDC.64 UR4, c[0x0][0x588] ;  /* 0x0001620000047ab9 */ /* 0x000fe40000000a00 */
[----:B------:R-:W-:-:S04]  /*0f10*/  ISETP.NE.U32.AND P1, PT, RZ, UR4, PT ;  /* 0x00000004ff007c0c */ /* 0x000fc8000bf25070 */
[----:B------:R-:W-:-:S13]  /*0f20*/  ISETP.NE.AND.EX P1, PT, RZ, UR5, PT, P1 ;  /* 0x00000005ff007c0c */ /* 0x000fda000bf25310 */
[----:B------:R-:W-:Y:S05]  /*0f30*/  @!P1 BRA `(.L_x_13) ;  /* 0x00000000000c9947 */ /* 0x000fea0003800000 */
[----:B------:R-:W0:Y:S02]  /*0f40*/  LDC.64 R8, c[0x0][0x588] ;  /* 0x00016200ff087b82 */ /* 0x000e240000000a00 */
[----:B0-----:R1:W5:Y:S01]  /*0f50*/  LDG.E R8, desc[UR20][R8.64] ;  /* 0x0000001408087981 */ /* 0x001362000c1e1900 */
[----:B------:R-:W-:Y:S05]  /*0f60*/  BRA `(.L_x_12) ;  /* 0x0000000000047947 */ /* 0x000fea0003800000 */
.L_x_13:
[----:B------:R-:W2:Y:S02]  /*0f70*/  LDC R8, c[0x0][0x580] ;  /* 0x00016000ff087b82 */ /* 0x000ea40000000800 */
.L_x_12:
[----:B------:R-:W-:Y:S02]  /*0f80*/  ULDC.64 UR4, c[0x0][0x5a0] ;  /* 0x0001680000047ab9 */ /* 0x000fe40000000a00 */
[----:B------:R-:W-:-:S04]  /*0f90*/  ISETP.NE.U32.AND P1, PT, RZ, UR4, PT ;  /* 0x00000004ff007c0c */ /* 0x000fc8000bf25070 */
[----:B------:R-:W-:-:S13]  /*0fa0*/  ISETP.NE.AND.EX P1, PT, RZ, UR5, PT, P1 ;  /* 0x00000005ff007c0c */ /* 0x000fda000bf25310 */
[----:B------:R-:W-:Y:S05]  /*0fb0*/  @!P1 BRA `(.L_x_14) ;  /* 0x00000000001c9947 */ /* 0x000fea0003800000 */
[----:B------:R-:W3:Y:S02]  /*0fc0*/  LDC.64 R12, c[0x0][0x5a0] ;  /* 0x00016800ff0c7b82 */ /* 0x000ee40000000a00 */
[----:B---3--:R-:W3:Y:S02]  /*0fd0*/  LDG.E.64 R12, desc[UR20][R12.64] ;  /* 0x000000140c0c7981 */ /* 0x008ee4000c1e1b00 */
[----:B---3--:R-:W-:-:S04]  /*0fe0*/  ISETP.NE.U32.AND P1, PT, R12, RZ, PT ;  /* 0x000000ff0c00720c */ /* 0x008fc80003f25070 */
[----:B------:R-:W-:-:S13]  /*0ff0*/  ISETP.NE.AND.EX P1, PT, R13, RZ, PT, P1 ;  /* 0x000000ff0d00720c */ /* 0x000fda0003f25310 */
[----:B------:R-:W-:Y:S05]  /*1000*/  @!P1 BRA `(.L_x_14) ;  /* 0x0000000000089947 */ /* 0x000fea0003800000 */
[----:B01----:R0:W5:Y:S01]  /*1010*/  LD.E R9, desc[UR20][R12.64] ;  /* 0x000000140c097980 */ /* 0x003162000c101900 */
[----:B------:R-:W-:Y:S05]  /*1020*/  BRA `(.L_x_15) ;  /* 0x0000000000207947 */ /* 0x000fea0003800000 */
.L_x_14:
[----:B------:R-:W-:Y:S02]  /*1030*/  ULDC.64 UR4, c[0x0][0x590] ;  /* 0x0001640000047ab9 */ /* 0x000fe40000000a00 */
[----:B------:R-:W-:-:S04]  /*1040*/  ISETP.NE.U32.AND P1, PT, RZ, UR4, PT ;  /* 0x00000004ff007c0c */ /* 0x000fc8000bf25070 */
[----:B------:R-:W-:-:S13]  /*1050*/  ISETP.NE.AND.EX P1, PT, RZ, UR5, PT, P1 ;  /* 0x00000005ff007c0c */ /* 0x000fda000bf25310 */
[----:B------:R-:W-:Y:S05]  /*1060*/  @!P1 BRA `(.L_x_16) ;  /* 0x00000000000c9947 */ /* 0x000fea0003800000 */
[----:B------:R-:W0:Y:S02]  /*1070*/  LDC.64 R12, c[0x0][0x590] ;  /* 0x00016400ff0c7b82 */ /* 0x000e240000000a00 */
[----:B01----:R1:W5:Y:S01]  /*1080*/  LDG.E R9, desc[UR20][R12.64] ;  /* 0x000000140c097981 */ /* 0x003362000c1e1900 */
[----:B------:R-:W-:Y:S05]  /*1090*/  BRA `(.L_x_15) ;  /* 0x0000000000047947 */ /* 0x000fea0003800000 */
.L_x_16:
[----:B01----:R-:W3:Y:S02]  /*10a0*/  LDC R9, c[0x0][0x584] ;  /* 0x00016100ff097b82 */ /* 0x003ee40000000800 */
.L_x_15:
[----:B------:R-:W-:-:S13]  /*10b0*/  LOP3.LUT P1, RZ, R14, 0xff, RZ, 0xc0, !PT ;  /* 0x000000ff0eff7812 */ /* 0x000fda000782c0ff */
[----:B------:R-:W-:Y:S05]  /*10c0*/  @!P1 EXIT ;  /* 0x000000000000994d */ /* 0x000fea0003800000 */
[----:B------:R-:W-:Y:S01]  /*10d0*/  ULDC UR4, c[0x0][0x28c] ;  /* 0x0000a30000047ab9 */ /* 0x000fe20000000800 */
[----:B------:R-:W-:Y:S01]  /*10e0*/  LOP3.LUT R144, R4, 0x1, RZ, 0xfc, !PT ;  /* 0x0000000104907812 */ /* 0x000fe200078efcff */
[----:B------:R-:W-:-:S04]  /*10f0*/  UIADD3 UR4, UR4, 0x7f, URZ ;  /* 0x0000007f04047890 */ /* 0x000fc8000fffe03f */
[----:B------:R-:W-:-:S04]  /*1100*/  USHF.R.S32.HI UR5, URZ, 0x1f, UR4 ;  /* 0x0000001f3f057899 */ /* 0x000fc80008011404 */
[----:B------:R-:W-:-:S03]  /*1110*/  ULEA.HI UR5, UR5, UR4, URZ, 0x7 ;  /* 0x0000000405057291 */ /* 0x000fc6000f8f383f */
[----:B------:R-:W-:Y:S01]  /*1120*/  UMOV UR4, URZ ;  /* 0x0000003f00047c82 */ /* 0x000fe20008000000 */
[----:B------:R-:W-:-:S03]  /*1130*/  USHF.R.S32.HI UR9, URZ, 0x7, UR5 ;  /* 0x000000073f097899 */ /* 0x000fc60008011405 */
[----:B------:R-:W-:-:S09]  /*1140*/  UMOV UR5, URZ ;  /* 0x0000003f00057c82 */ /* 0x000fd20008000000 */
.L_x_169:
[----:B------:R-:W-:Y:S01]  /*1150*/  LOP3.LUT R11, R0, 0x80, RZ, 0xc0, !PT ;  /* 0x00000080000b7812 */ /* 0x000fe200078ec0ff */
[----:B------:R-:W4:Y:S01]  /*1160*/  S2UR UR13, SR_CgaCtaId ;  /* 0x00000000000d79c3 */ /* 0x000f220000008800 */
[----:B------:R-:W-:Y:S01]  /*1170*/  UMOV UR12, 0x400 ;  /* 0x00000400000c7882 */ /* 0x000fe20000000000 */
[----:B------:R-:W-:Y:S01]  /*1180*/  UMOV UR6, URZ ;  /* 0x0000003f00067c82 */ /* 0x000fe20008000000 */
[----:B------:R-:W-:Y:S01]  /*1190*/  SHF.R.U32.HI R11, RZ, 0x7, R11 ;  /* 0x00000007ff0b7819 */ /* 0x000fe2000001160b */
[----:B------:R-:W-:Y:S01]  /*11a0*/  UMOV UR7, URZ ;  /* 0x0000003f00077c82 */ /* 0x000fe20008000000 */
[----:B------:R-:W-:Y:S02]  /*11b0*/  CS2R R18, SRZ ;  /* 0x0000000000127805 */ /* 0x000fe4000001ff00 */
[----:B------:R-:W-:Y:S02]  /*11c0*/  CS2R R16, SRZ ;  /* 0x0000000000107805 */ /* 0x000fe4000001ff00 */
[----:B------:R-:W-:Y:S01]  /*11d0*/  CS2R R20, SRZ ;  /* 0x0000000000147805 */ /* 0x000fe2000001ff00 */
[----:B01---5:R-:W0:Y:S01]  /*11e0*/  LDC R12, c[0x0][0x28c] ;  /* 0x0000a300ff0c7b82 */ /* 0x023e220000000800 */
[----:B------:R-:W1:Y:S01]  /*11f0*/  SHFL.IDX PT, R11, R11, RZ, 0x1f ;  /* 0x00001fff0b0b7589 */ /* 0x000e6200000e0000 */
[----:B------:R-:W-:-:S02]  /*1200*/  CS2R R22, SRZ ;  /* 0x0000000000167805 */ /* 0x000fc4000001ff00 */
[----:B------:R-:W-:Y:S02]  /*1210*/  CS2R R88, SRZ ;  /* 0x0000000000587805 */ /* 0x000fe4000001ff00 */
[----:B------:R-:W-:Y:S02]  /*1220*/  CS2R R90, SRZ ;  /* 0x00000000005a7805 */ /* 0x000fe4000001ff00 */
[----:B------:R-:W-:Y:S02]  /*1230*/  CS2R R92, SRZ ;  /* 0x00000000005c7805 */ /* 0x000fe4000001ff00 */
[----:B------:R-:W-:Y:S02]  /*1240*/  CS2R R94, SRZ ;  /* 0x00000000005e7805 */ /* 0x000fe4000001ff00 */
[----:B------:R-:W-:Y:S02]  /*1250*/  CS2R R96, SRZ ;  /* 0x0000000000607805 */ /* 0x000fe4000001ff00 */
        /* <DEDUP_REMOVED lines=16> */
[----:B0-----:R-:W-:Y:S02]  /*1360*/  ISETP.GE.AND P1, PT, R12, 0x1, PT ;  /* 0x000000010c00780c */ /* 0x001fe40003f26270 */
[----:B------:R-:W-:Y:S02]  /*1370*/  CS2R R130, SRZ ;  /* 0x0000000000827805 */ /* 0x000fe4000001ff00 */
[----:B-1----:R-:W-:-:S02]  /*1380*/  R2UR UR8, R11 ;  /* 0x000000000b0872ca */ /* 0x002fc400000e0000 */
[----:B------:R-:W-:Y:S02]  /*1390*/  CS2R R132, SRZ ;  /* 0x0000000000847805 */ /* 0x000fe4000001ff00 */
[----:B------:R-:W-:Y:S02]  /*13a0*/  CS2R R134, SRZ ;  /* 0x0000000000867805 */ /* 0x000fe4000001ff00 */
[----:B------:R-:W-:Y:S02]  /*13b0*/  CS2R R136, SRZ ;  /* 0x0000000000887805 */ /* 0x000fe4000001ff00 */
[----:B------:R-:W-:Y:S02]  /*13c0*/  CS2R R138, SRZ ;  /* 0x00000000008a7805 */ /* 0x000fe4000001ff00 */
[----:B------:R-:W-:Y:S02]  /*13d0*/  CS2R R140, SRZ ;  /* 0x00000000008c7805 */ /* 0x000fe4000001ff00 */
[----:B------:R-:W-:Y:S01]  /*13e0*/  CS2R R142, SRZ ;  /* 0x00000000008e7805 */ /* 0x000fe2000001ff00 */
[----:B------:R-:W-:Y:S01]  /*13f0*/  IMAD.U32 R15, RZ, RZ, UR4 ;  /* 0x00000004ff0f7e24 */ /* 0x000fe2000f8e00ff */
[----:B------:R-:W-:-:S02]  /*1400*/  CS2R R56, SRZ ;  /* 0x0000000000387805 */ /* 0x000fc4000001ff00 */
[----:B------:R-:W-:Y:S02]  /*1410*/  CS2R R58, SRZ ;  /* 0x00000000003a7805 */ /* 0x000fe4000001ff00 */
[----:B------:R-:W-:Y:S02]  /*1420*/  CS2R R60, SRZ ;  /* 0x00000000003c7805 */ /* 0x000fe4000001ff00 */
[----:B------:R-:W-:Y:S02]  /*1430*/  CS2R R62, SRZ ;  /* 0x00000000003e7805 */ /* 0x000fe4000001ff00 */
[----:B------:R-:W-:Y:S01]  /*1440*/  CS2R R64, SRZ ;  /* 0x0000000000407805 */ /* 0x000fe2000001ff00 */
[----:B------:R-:W-:Y:S01]  /*1450*/  ULEA.HI UR10, UR8, UR8, URZ, 0x1 ;  /* 0x00000008080a7291 */ /* 0x000fe2000f8f083f */
[----:B------:R-:W-:Y:S02]  /*1460*/  CS2R R66, SRZ ;  /* 0x0000000000427805 */ /* 0x000fe4000001ff00 */
[----:B------:R-:W-:-:S02]  /*1470*/  CS2R R68, SRZ ;  /* 0x0000000000447805 */ /* 0x000fc4000001ff00 */
[----:B------:R-:W-:Y:S01]  /*1480*/  CS2R R70, SRZ ;  /* 0x0000000000467805 */ /* 0x000fe2000001ff00 */
[----:B------:R-:W-:Y:S01]  /*1490*/  ULOP3.LUT UR11, UR10, 0x7fffe, URZ, 0xc0, !UPT ;  /* 0x0007fffe0a0b7892 */ /* 0x000fe2000f8ec03f */
[----:B------:R-:W-:Y:S01]  /*14a0*/  CS2R R72, SRZ ;  /* 0x0000000000487805 */ /* 0x000fe2000001ff00 */
[----:B----4-:R-:W-:Y:S01]  /*14b0*/  ULEA UR10, UR13, UR12, 0x18 ;  /* 0x0000000c0d0a7291 */ /* 0x010fe2000f8ec03f */
[----:B------:R-:W-:Y:S01]  /*14c0*/  CS2R R74, SRZ ;  /* 0x00000000004a7805 */ /* 0x000fe2000001ff00 */
[----:B------:R-:W-:Y:S01]  /*14d0*/  UIADD3 UR11, UR8, -UR11, URZ ;  /* 0x8000000b080b7290 */ /* 0x000fe2000fffe03f */
[----:B------:R-:W-:Y:S01]  /*14e0*/  CS2R R76, SRZ ;  /* 0x00000000004c7805 */ /* 0x000fe2000001ff00 */
[----:B------:R-:W-:Y:S01]  /*14f0*/  UMOV UR12, UR5 ;  /* 0x00000005000c7c82 */ /* 0x000fe20008000000 */
[----:B------:R-:W-:Y:S01]  /*1500*/  UMOV UR8, URZ ;  /* 0x0000003f00087c82 */ /* 0x000fe20008000000 */
[----:B------:R-:W-:Y:S01]  /*1510*/  ULEA UR11, UR11, UR10, 0xd ;  /* 0x0000000a0b0b7291 */ /* 0x000fe2000f8e683f */
[----:B------:R-:W-:-:S02]  /*1520*/  CS2R R78, SRZ ;  /* 0x00000000004e7805 */ /* 0x000fc4000001ff00 */
[----:B------:R-:W-:Y:S02]  /*1530*/  CS2R R80, SRZ ;  /* 0x0000000000507805 */ /* 0x000fe4000001ff00 */
[----:B------:R-:W-:Y:S01]  /*1540*/  CS2R R82, SRZ ;  /* 0x0000000000527805 */ /* 0x000fe2000001ff00 */
[----:B------:R-:W-:Y:S01]  /*1550*/  UIADD3 UR11, UR11, 0x100, URZ ;  /* 0x000001000b0b7890 */ /* 0x000fe2000fffe03f */
[----:B------:R-:W-:Y:S02]  /*1560*/  CS2R R84, SRZ ;  /* 0x0000000000547805 */ /* 0x000fe4000001ff00 */
[----:B------:R-:W-:Y:S02]  /*1570*/  CS2R R86, SRZ ;  /* 0x0000000000567805 */ /* 0x000fe4000001ff00 */
[----:B--2---:R-:W-:Y:S01]  /*1580*/  CS2R R24, SRZ ;  /* 0x0000000000187805 */ /* 0x004fe2000001ff00 */
[----:B------:R-:W-:Y:S01]  /*1590*/  USHF.R.U32.HI UR11, URZ, 0x4, UR11 ;  /* 0x000000043f0b7899 */ /* 0x000fe2000801160b */
[----:B------:R-:W-:-:S02]  /*15a0*/  CS2R R26, SRZ ;  /* 0x00000000001a7805 */ /* 0x000fc4000001ff00 */
[----:B------:R-:W-:Y:S02]  /*15b0*/  CS2R R28, SRZ ;  /* 0x00000000001c7805 */ /* 0x000fe4000001ff00 */
[----:B------:R-:W-:Y:S01]  /*15c0*/  CS2R R30, SRZ ;  /* 0x00000000001e7805 */ /* 0x000fe2000001ff00 */
[----:B------:R-:W-:Y:S01]  /*15d0*/  ULOP3.LUT UR11, UR11, 0x3fff, URZ, 0xc0, !UPT ;  /* 0x00003fff0b0b7892 */ /* 0x000fe2000f8ec03f */
        /* <DEDUP_REMOVED lines=11> */
[----:B------:R-:W-:Y:S01]  /*1690*/  CS2R R54, SRZ ;  /* 0x0000000000367805 */ /* 0x000fe2000001ff00 */
[----:B------:R-:W-:Y:S06]  /*16a0*/  @!P1 BRA `(.L_x_17) ;  /* 0x00000008009c9947 */ /* 0x000fec0003800000 */
[----:B------:R-:W-:-:S13]  /*16b0*/  ISETP.NE.AND P2, PT, R144, 0x3, PT ;  /* 0x000000039000780c */ /* 0x000fda0003f45270 */
[----:B------:R-:W-:Y:S05]  /*16c0*/  @!P2 BRA `(.L_x_18) ;  /* 0x000000000004a947 */ /* 0x000fea0003800000 */
[----:B------:R-:W-:Y:S01]  /*16d0*/  BPT.TRAP 0x1 ;  /* 0x000000040000795c */ /* 0x000fe20000300000 */
.L_x_18:
[----:B------:R-:W-:Y:S01]  /*16e0*/  ULEA UR6, UR5, UR10, 0x3 ;  /* 0x0000000a05067291 */ /* 0x000fe2000f8e183f */
[----:B------:R-:W-:-:S05]  /*16f0*/  IMAD.U32 R11, RZ, RZ, UR4 ;  /* 0x00000004ff0b7e24 */ /* 0x000fca000f8e00ff */
[----:B------:R-:W-:-:S04]  /*1700*/  SHF.L.U32 R11, R11, 0x1f, RZ ;  /* 0x0000001f0b0b7819 */ /* 0x000fc800000006ff */
[----:B------:R0:W1:Y:S01]  /*1710*/  SYNCS.PHASECHK.TRANS64.TRYWAIT P1, [UR6], R11 ;  /* 0x0000000bff0075a7 */ /* 0x0000620008020146 */
[----:B------:R-:W-:Y:S05]  /*1720*/  @!P2 BRA `(.L_x_19) ;  /* 0x000000000004a947 */ /* 0x000fea0003800000 */
[----:B------:R-:W-:Y:S01]  /*1730*/  BPT.TRAP 0x1 ;  /* 0x000000040000795c */ /* 0x000fe20000300000 */
.L_x_19:
[----:B-1----:R-:W-:Y:S05]  /*1740*/  @P1 BRA `(.L_x_20) ;  /* 0x0000000000081947 */ /* 0x002fea0003800000 */
[----:B------:R-:W1:Y:S02]  /*1750*/  SYNCS.PHASECHK.TRANS64.TRYWAIT P1, [UR6], R11 ;  /* 0x0000000bff0075a7 */ /* 0x000e640008020146 */
[----:B-1----:R-:W-:Y:S05]  /*1760*/  @!P1 BRA `(.L_x_21) ;  /* 0x00000080001c9947 */ /* 0x002fea0003800000 */
.L_x_20:
[----:B------:R-:W-:Y:S01]  /*1770*/  UIADD3 UR6, UR10, 0x20100, URZ ;  /* 0x000201000a067890 */ /* 0x000fe2000fffe03f */
[----:B------:R-:W-:Y:S01]  /*1780*/  WARPGROUP.ARRIVE ;  /* 0x00000000000079c5 */ /* 0x000fe20000000000 */
[----:B------:R-:W-:Y:S01]  /*1790*/  ULOP3.LUT UR8, UR11, 0x10000, URZ, 0xfc, !UPT ;  /* 0x000100000b087892 */ /* 0x000fe2000f8efc3f */
[----:B------:R-:W-:Y:S01]  /*17a0*/  CS2R R18, SRZ ;  /* 0x0000000000127805 */ /* 0x000fe2000001ff00 */
[----:B------:R-:W-:Y:S01]  /*17b0*/  USHF.R.U32.HI UR6, URZ, 0x4, UR6 ;  /* 0x000000043f067899 */ /* 0x000fe20008011606 */
[----:B------:R-:W-:Y:S01]  /*17c0*/  CS2R R16, SRZ ;  /* 0x0000000000107805 */ /* 0x000fe2000001ff00 */
[----:B------:R-:W-:Y:S01]  /*17d0*/  ULEA UR8, UR5, UR8, 0xb ;  /* 0x0000000805087291 */ /* 0x000fe2000f8e583f */
[----:B------:R-:W-:Y:S01]  /*17e0*/  CS2R R20, SRZ ;  /* 0x0000000000147805 */ /* 0x000fe2000001ff00 */
[----:B------:R-:W-:Y:S01]  /*17f0*/  ULOP3.LUT UR6, UR6, 0x3fff, URZ, 0xc0, !UPT ;  /* 0x00003fff06067892 */ /* 0x000fe2000f8ec03f */
[----:B------:R-:W-:Y:S01]  /*1800*/  CS2R R22, SRZ ;  /* 0x0000000000167805 */ /* 0x000fe2000001ff00 */
[----:B------:R-:W-:Y:S01]  /*1810*/  UMOV UR13, 0x40000040 ;  /* 0x40000040000d7882 */ /* 0x000fe20000000000 */
[----:B------:R-:W-:Y:S01]  /*1820*/  UMOV UR15, 0x40000040 ;  /* 0x40000040000f7882 */ /* 0x000fe20000000000 */
[----:B------:R-:W-:Y:S01]  /*1830*/  ULOP3.LUT UR6, UR6, 0x10000, URZ, 0xfc, !UPT ;  /* 0x0001000006067892 */ /* 0x000fe2000f8efc3f */
[----:B------:R-:W-:Y:S01]  /*1840*/  CS2R R88, SRZ ;  /* 0x0000000000587805 */ /* 0x000fe2000001ff00 */
[----:B------:R-:W-:Y:S01]  /*1850*/  UMOV UR12, UR8 ;  /* 0x00000008000c7c82 */ /* 0x000fe20008000000 */
[----:B------:R-:W-:Y:S01]  /*1860*/  CS2R R90, SRZ ;  /* 0x00000000005a7805 */ /* 0x000fe2000001ff00 */
[----:B------:R-:W-:Y:S01]  /*1870*/  ULEA UR7, UR5, UR6, 0x9 ;  /* 0x0000000605077291 */ /* 0x000fe2000f8e483f */
[----:B------:R-:W-:Y:S01]  /*1880*/  CS2R R92, SRZ ;  /* 0x00000000005c7805 */ /* 0x000fe2000001ff00 */
[----:B------:R-:W-:Y:S01]  /*1890*/  UIADD3 UR6, UR8, 0x400, URZ ;  /* 0x0000040008067890 */ /* 0x000fe2000fffe03f */
[----:B------:R-:W-:-:S02]  /*18a0*/  CS2R R94, SRZ ;  /* 0x00000000005e7805 */ /* 0x000fc4000001ff00 */
[----:B------:R-:W-:Y:S02]  /*18b0*/  CS2R R96, SRZ ;  /* 0x0000000000607805 */ /* 0x000fe4000001ff00 */
[----:B------:R-:W-:Y:S02]  /*18c0*/  CS2R R98, SRZ ;  /* 0x0000000000627805 */ /* 0x000fe4000001ff00 */
[----:B------:R-:W-:Y:S01]  /*18d0*/  CS2R R100, SRZ ;  /* 0x0000000000647805 */ /* 0x000fe2000001ff00 */
[----:B------:R-:W-:Y:S01]  /*18e0*/  UMOV UR14, UR7 ;  /* 0x00000007000e7c82 */ /* 0x000fe20008000000 */
[----:B------:R-:W-:Y:S01]  /*18f0*/  CS2R R102, SRZ ;  /* 0x0000000000667805 */ /* 0x000fe2000001ff00 */
[----:B------:R-:W-:Y:S01]  /*1900*/  QGMMA.64x64x32.F32.E5M2.E5M2 R56, gdesc[UR12], RZ, !UPT ;  /* 0x00e000000c3879f3 */ /* 0x000fe2000c7038ff */
[----:B------:R-:W-:Y:S01]  /*1910*/  UMOV UR12, UR6 ;  /* 0x00000006000c7c82 */ /* 0x000fe20008000000 */
[----:B------:R-:W-:Y:S01]  /*1920*/  UMOV UR13, 0x40000040 ;  /* 0x40000040000d7882 */ /* 0x000fe20000000000 */
[----:B------:R-:W-:Y:S01]  /*1930*/  UIADD3 UR6, UR8, 0x402, URZ ;  /* 0x0000040208067890 */ /* 0x000fe2000fffe03f */
[----:B------:R-:W-:Y:S01]  /*1940*/  QGMMA.64x64x32.F32.E5M2.E5M2 R24, gdesc[UR12], RZ, !UPT ;  /* 0x00e000000c1879f3 */ /* 0x000fe2000c7038ff */
[----:B------:R-:W-:Y:S01]  /*1950*/  UIADD3 UR12, UR8, 0x2, URZ ;  /* 0x00000002080c7890 */ /* 0x000fe2000fffe03f */
[----:B------:R-:W-:Y:S01]  /*1960*/  CS2R R104, SRZ ;  /* 0x0000000000687805 */ /* 0x000fe2000001ff00 */
[----:B------:R-:W-:Y:S01]  /*1970*/  UIADD3 UR14, UR7, 0x2, URZ ;  /* 0x00000002070e7890 */ /* 0x000fe2000fffe03f */
[----:B------:R-:W-:Y:S01]  /*1980*/  CS2R R106, SRZ ;  /* 0x00000000006a7805 */ /* 0x000fe2000001ff00 */
[----:B------:R-:W-:Y:S01]  /*1990*/  UMOV UR13, 0x40000040 ;  /* 0x40000040000d7882 */ /* 0x000fe20000000000 */
[----:B------:R-:W-:Y:S01]  /*19a0*/  UMOV UR15, 0x40000040 ;  /* 0x40000040000f7882 */ /* 0x000fe20000000000 */
        /* <DEDUP_REMOVED lines=17> */
[----:B------:R-:W-:Y:S01]  /*1ac0*/  CS2R R142, SRZ ;  /* 0x00000000008e7805 */ /* 0x000fe2000001ff00 */
[----:B------:R-:W-:Y:S01]  /*1ad0*/  QGMMA.64x64x32.F32.E5M2.E5M2 R56, gdesc[UR12], R56 ;  /* 0x00e000000c3879f3 */ /* 0x000fe20008703838 */
[----:B------:R-:W-:Y:S01]  /*1ae0*/  UMOV UR12, UR6 ;  /* 0x00000006000c7c82 */ /* 0x000fe20008000000 */
[----:B------:R-:W-:Y:S01]  /*1af0*/  UMOV UR13, 0x40000040 ;  /* 0x40000040000d7882 */ /* 0x000fe20000000000 */
[----:B------:R-:W-:Y:S01]  /*1b00*/  UIADD3 UR6, UR8, 0x404, URZ ;  /* 0x0000040408067890 */ /* 0x000fe2000fffe03f */
[----:B------:R-:W-:Y:S01]  /*1b10*/  QGMMA.64x64x32.F32.E5M2.E5M2 R24, gdesc[UR12], R24 ;  /* 0x00e000000c1879f3 */ /* 0x000fe20008703818 */
[----:B------:R-:W-:-:S02]  /*1b20*/  UIADD3 UR12, UR8, 0x4, URZ ;  /* 0x00000004080c7890 */ /* 0x000fc4000fffe03f */
[----:B------:R-:W-:Y:S01]  /*1b30*/  UIADD3 UR14, UR7, 0x4, URZ ;  /* 0x00000004070e7890 */ /* 0x000fe2000fffe03f */
[----:B------:R-:W-:Y:S01]  /*1b40*/  UMOV UR13, 0x40000040 ;  /* 0x40000040000d7882 */ /* 0x000fe20000000000 */
[----:B------:R-:W-:-:S07]  /*1b50*/  UMOV UR15, 0x40000040 ;  /* 0x40000040000f7882 */ /* 0x000fce0000000000 */
[----:B------:R-:W-:Y:S01]  /*1b60*/  QGMMA.64x64x32.F32.E5M2.E5M2 R56, gdesc[UR12], R56 ;  /* 0x00e000000c3879f3 */ /* 0x000fe20008703838 */
[----:B------:R-:W-:Y:S01]  /*1b70*/  UMOV UR12, UR6 ;  /* 0x00000006000c7c82 */ /* 0x000fe20008000000 */
[----:B------:R-:W-:Y:S01]  /*1b80*/  UMOV UR13, 0x40000040 ;  /* 0x40000040000d7882 */ /* 0x000fe20000000000 */
[----:B------:R-:W-:Y:S01]  /*1b90*/  UMOV UR6, 0x4 ;  /* 0x0000000400067882 */ /* 0x000fe20000000000 */
[----:B------:R-:W-:Y:S01]  /*1ba0*/  QGMMA.64x64x32.F32.E5M2.E5M2 R24, gdesc[UR12], R24 ;  /* 0x00e000000c1879f3 */ /* 0x000fe20008703818 */
[----:B------:R-:W-:Y:S02]  /*1bb0*/  UIADD3 UR14, UR7, 0x6, URZ ;  /* 0x00000006070e7890 */ /* 0x000fe4000fffe03f */
[----:B------:R-:W-:Y:S01]  /*1bc0*/  UIADD3 UR12, UR8, 0x6, URZ ;  /* 0x00000006080c7890 */ /* 0x000fe2000fffe03f */
[----:B------:R-:W-:Y:S01]  /*1bd0*/  ULDC UR7, c[0x0][0x50c] ;  /* 0x0001430000077ab9 */ /* 0x000fe20000000800 */
[----:B------:R-:W-:Y:S02]  /*1be0*/  UIADD3 UR8, UR8, 0x406, URZ ;  /* 0x0000040608087890 */ /* 0x000fe4000fffe03f */
[----:B------:R-:W-:Y:S01]  /*1bf0*/  UISETP.NE.AND UP0, UPT, UR7, 0x4, UPT ;  /* 0x000000040700788c */ /* 0x000fe2000bf05270 */
[----:B------:R-:W-:Y:S01]  /*1c00*/  UMOV UR13, 0x40000040 ;  /* 0x40000040000d7882 */ /* 0x000fe20000000000 */
[----:B------:R-:W-:-:S02]  /*1c10*/  UMOV UR15, 0x40000040 ;  /* 0x40000040000f7882 */ /* 0x000fc40000000000 */
[----:B------:R-:W-:-:S06]  /*1c20*/  USEL UR7, URZ, 0x1, UP0 ;  /* 0x000000013f077887 */ /* 0x000fcc0008000000 */
[----:B------:R-:W-:Y:S01]  /*1c30*/  ISETP.NE.AND P1, PT, RZ, UR7, PT ;  /* 0x00000007ff007c0c */ /* 0x000fe2000bf25270 */
[----:B------:R-:W-:Y:S01]  /*1c40*/  QGMMA.64x64x32.F32.E5M2.E5M2 R56, gdesc[UR12], R56 ;  /* 0x00e000000c3879f3 */ /* 0x000fe20008703838 */
[----:B------:R-:W-:Y:S01]  /*1c50*/  UMOV UR12, UR8 ;  /* 0x00000008000c7c82 */ /* 0x000fe20008000000 */
[----:B------:R-:W-:Y:S02]  /*1c60*/  UMOV UR13, 0x40000040 ;  /* 0x40000040000d7882 */ /* 0x000fe40000000000 */
[----:B------:R-:W-:Y:S08]  /*1c70*/  QGMMA.64x64x32.F32.E5M2.E5M2 R24, gdesc[UR12], R24, gsb0 ;  /* 0x00e000000c1879f3 */ /* 0x000ff00008003818 */
[----:B------:R-:W-:Y:S05]  /*1c80*/  @!P1 BRA `(.L_x_22) ;  /* 0x0000000400089947 */ /* 0x000fea0003800000 */
[----:B------:R-:W-:Y:S02]  /*1c90*/  WARPGROUP.DEPBAR.LE gsb0, 0x0 ;  /* 0x00008000000079c5 */ /* 0x000fe40000010000 */
[----:B------:R-:W-:-:S01]  /*1ca0*/  FADD R143, RZ, R56 ;  /* 0x00000038ff8f7221 */ /* 0x000fc20000000000 */
[----:B------:R-:W-:Y:S01]  /*1cb0*/  FADD R142, RZ, R57 ;  /* 0x00000039ff8e7221 */ /* 0x000fe20000000000 */
        /* <DEDUP_REMOVED lines=62> */
[----:B------:R-:W-:-:S06]  /*20a0*/  UMOV UR6, URZ ;  /* 0x0000003f00067c82 */ /* 0x000fcc0008000000 */
.L_x_22:
[----:B------:R-:W-:-:S04]  /*20b0*/  UIADD3 UR12, UR5, 0x1, URZ ;  /* 0x00000001050c7890 */ /* 0x000fc8000fffe03f */
[----:B------:R-:W-:-:S04]  /*20c0*/  UISETP.NE.AND UP0, UPT, UR12, 0x4, UPT ;  /* 0x000000040c00788c */ /* 0x000fc8000bf05270 */
[----:B------:R-:W-:Y:S02]  /*20d0*/  USEL UR8, URZ, 0x1, UP0 ;  /* 0x000000013f087887 */ /* 0x000fe40008000000 */
[----:B------:R-:W-:Y:S02]  /*20e0*/  USEL UR12, UR12, URZ, UP0 ;  /* 0x0000003f0c0c7287 */ /* 0x000fe40008000000 */
[----:B------:R-:W-:-:S06]  /*20f0*/  ULOP3.LUT UR8, UR4, UR8, URZ, 0x3c, !UPT ;  /* 0x0000000804087292 */ /* 0x000fcc000f8e3c3f */
[----:B------:R-:W-:Y:S01]  /*2100*/  IMAD.U32 R15, RZ, RZ, UR8 ;  /* 0x00000008ff0f7e24 */ /* 0x000fe2000f8e00ff */
[----:B------:R-:W-:-:S06]  /*2110*/  UMOV UR8, 0x1 ;  /* 0x0000000100087882 */ /* 0x000fcc0000000000 */
.L_x_17:
[----:B------:R-:W-:-:S04]  /*2120*/  UISETP.LT.AND UP0, UPT, UR9, 0x1, UPT ;  /* 0x000000010900788c */ /* 0x000fc8000bf01270 */
[----:B------:R-:W-:-:S04]  /*2130*/  USEL UR13, UR9, 0x1, UP0 ;  /* 0x00000001090d7887 */ /* 0x000fc80008000000 */
[----:B------:R-:W-:-:S04]  /*2140*/  UIADD3 UR13, UR9, -UR13, URZ ;  /* 0x8000000d090d7290 */ /* 0x000fc8000fffe03f */
[----:B------:R-:W-:-:S06]  /*2150*/  UISETP.GE.AND UP0, UPT, UR13, 0x1, UPT ;  /* 0x000000010d00788c */ /* 0x000fcc000bf06270 */
[----:B------:R-:W-:-:S13]  /*2160*/  PLOP3.LUT P1, PT, PT, PT, UP0, 0x80, 0x0 ;  /* 0x000000000000781c */ /* 0x000fda0003f2f008 */
[----:B------:R-:W-:Y:S05]  /*2170*/  @!P1 BRA `(.L_x_23) ;  /* 0x0000000800749947 */ /* 0x000fea0003800000 */
[----:B01----:R-:W-:Y:S01]  /*2180*/  IMAD.U32 R11, RZ, RZ, UR13 ;  /* 0x0000000dff0b7e24 */ /* 0x003fe2000f8e00ff */
[----:B------:R-:W-:Y:S01]  /*2190*/  ULDC UR14, c[0x0][0x50c] ;  /* 0x00014300000e7ab9 */ /* 0x000fe20000000800 */
[----:B------:R-:W-:-:S07]  /*21a0*/  IMAD.U32 R12, RZ, RZ, UR5 ;  /* 0x00000005ff0c7e24 */ /* 0x000fce000f8e00ff */
.L_x_31:
[----:B------:R-:W-:-:S13]  /*21b0*/  ISETP.NE.AND P2, PT, R144, 0x3, PT ;  /* 0x000000039000780c */ /* 0x000fda0003f45270 */
[----:B0-----:R-:W-:Y:S05]  /*21c0*/  @!P2 BRA `(.L_x_24) ;  /* 0x000000000004a947 */ /* 0x001fea0003800000 */
[----:B------:R-:W-:Y:S01]  /*21d0*/  BPT.TRAP 0x1 ;  /* 0x000000040000795c */ /* 0x000fe20000300000 */
.L_x_24:
[----:B------:R-:W0:Y:S01]  /*21e0*/  S2UR UR13, SR_CgaCtaId ;  /* 0x00000000000d79c3 */ /* 0x000e220000008800 */
[----:B------:R-:W-:Y:S01]  /*21f0*/  UMOV UR10, 0x400 ;  /* 0x00000400000a7882 */ /* 0x000fe20000000000 */
[----:B------:R-:W-:Y:S01]  /*2200*/  SHF.L.U32 R13, R15, 0x1f, RZ ;  /* 0x0000001f0f0d7819 */ /* 0x000fe200000006ff */
[----:B0-----:R-:W-:-:S04]  /*2210*/  ULEA UR10, UR13, UR10, 0x18 ;  /* 0x0000000a0d0a7291 */ /* 0x001fc8000f8ec03f */
[----:B------:R-:W-:-:S09]  /*2220*/  ULEA UR13, UR12, UR10, 0x3 ;  /* 0x0000000a0c0d7291 */ /* 0x000fd2000f8e183f */
[----:B------:R0:W1:Y:S01]  /*2230*/  SYNCS.PHASECHK.TRANS64.TRYWAIT P1, [UR13], R13 ;  /* 0x0000000dff0075a7 */ /* 0x000062000802014d */
[----:B------:R-:W-:Y:S05]  /*2240*/  @!P2 BRA `(.L_x_25) ;  /* 0x000000000004a947 */ /* 0x000fea0003800000 */
[----:B------:R-:W-:Y:S01]  /*2250*/  BPT.TRAP 0x1 ;  /* 0x000000040000795c */ /* 0x000fe20000300000 */
.L_x_25:
[----:B-1----:R-:W-:Y:S05]  /*2260*/  @P1 BRA `(.L_x_26) ;  /* 0x0000000000081947 */ /* 0x002fea0003800000 */
[----:B------:R-:W1:Y:S02]  /*2270*/  SYNCS.PHASECHK.TRANS64.TRYWAIT P1, [UR13], R13 ;  /* 0x0000000dff0075a7 */ /* 0x000e64000802014d */
[----:B-1----:R-:W-:Y:S05]  /*2280*/  @!P1 BRA `(.L_x_27) ;  /* 0x00000074006c9947 */ /* 0x002fea0003800000 */
.L_x_26:
[----:B------:R-:W-:Y:S01]  /*2290*/  UIADD3 UR13, UR10, 0x20100, URZ ;  /* 0x000201000a0d7890 */ /* 0x000fe2000fffe03f */
[----:B------:R-:W-:Y:S01]  /*22a0*/  WARPGROUP.ARRIVE ;  /* 0x00000000000079c5 */ /* 0x000fe20000000000 */
[----:B------:R-:W-:Y:S02]  /*22b0*/  UISETP.NE.AND UP0, UPT, UR7, URZ, UPT ;  /* 0x0000003f0700728c */ /* 0x000fe4000bf05270 */
[----:B------:R-:W-:Y:S02]  /*22c0*/  USHF.R.U32.HI UR13, URZ, 0x4, UR13 ;  /* 0x000000043f0d7899 */ /* 0x000fe4000801160d */
[----:B------:R-:W-:Y:S02]  /*22d0*/  USEL UR8, UR8, URZ, !UP0 ;  /* 0x0000003f08087287 */ /* 0x000fe4000c000000 */
[----:B------:R-:W-:Y:S02]  /*22e0*/  ULOP3.LUT UR13, UR13, 0x3fff, URZ, 0xc0, !UPT ;  /* 0x00003fff0d0d7892 */ /* 0x000fe4000f8ec03f */
[----:B------:R-:W-:-:S02]  /*22f0*/  ULOP3.LUT UR7, UR11, 0x10000, URZ, 0xfc, !UPT ;  /* 0x000100000b077892 */ /* 0x000fc4000f8efc3f */
[----:B------:R-:W-:Y:S02]  /*2300*/  ULOP3.LUT UR13, UR13, 0x10000, URZ, 0xfc, !UPT ;  /* 0x000100000d0d7892 */ /* 0x000fe4000f8efc3f */
[----:B------:R-:W-:Y:S02]  /*2310*/  UISETP.NE.U32.AND UP0, UPT, UR8, URZ, UPT ;  /* 0x0000003f0800728c */ /* 0x000fe4000bf05070 */
[----:B------:R-:W-:Y:S02]  /*2320*/  ULEA UR8, UR12, UR7, 0xb ;  /* 0x000000070c087291 */ /* 0x000fe4000f8e583f */
[----:B------:R-:W-:Y:S02]  /*2330*/  ULEA UR7, UR12, UR13, 0x9 ;  /* 0x0000000d0c077291 */ /* 0x000fe4000f8e483f */
[----:B------:R-:W-:Y:S01]  /*2340*/  UIADD3 UR13, UR8, 0x400, URZ ;  /* 0x00000400080d7890 */ /* 0x000fe2000fffe03f */
[----:B------:R-:W-:Y:S02]  /*2350*/  UMOV UR17, 0x40000040 ;  /* 0x4000004000117882 */ /* 0x000fe40000000000 */
[----:B------:R-:W-:Y:S01]  /*2360*/  UMOV UR16, UR8 ;  /* 0x0000000800107c82 */ /* 0x000fe20008000000 */
[----:B------:R-:W-:Y:S01]  /*2370*/  UMOV UR19, 0x40000040 ;  /* 0x4000004000137882 */ /* 0x000fe20000000000 */
[----:B------:R-:W-:Y:S01]  /*2380*/  UMOV UR18, UR7 ;  /* 0x0000000700127c82 */ /* 0x000fe20008000000 */
[----:B------:R-:W-:Y:S01]  /*2390*/  UIADD3 UR6, UR6, 0x4, URZ ;  /* 0x0000000406067890 */ /* 0x000fe2000fffe03f */
[----:B------:R-:W-:Y:S01]  /*23a0*/  QGMMA.64x64x32.F32.E5M2.E5M2 R56, gdesc[UR16], R56, UP0 ;  /* 0x00e00000103879f3 */ /* 0x000fe2000bf03838 */
[----:B------:R-:W-:Y:S01]  /*23b0*/  UMOV UR16, UR13 ;  /* 0x0000000d00107c82 */ /* 0x000fe20008000000 */
[----:B------:R-:W-:Y:S01]  /*23c0*/  UMOV UR17, 0x40000040 ;  /* 0x4000004000117882 */ /* 0x000fe20000000000 */
[----:B------:R-:W-:Y:S01]  /*23d0*/  UIADD3 UR13, UR8, 0x402, URZ ;  /* 0x00000402080d7890 */ /* 0x000fe2000fffe03f */
[----:B------:R-:W-:Y:S01]  /*23e0*/  QGMMA.64x64x32.F32.E5M2.E5M2 R24, gdesc[UR16], R24, UP0 ;  /* 0x00e00000101879f3 */ /* 0x000fe2000bf03818 */
[----:B------:R-:W-:-:S02]  /*23f0*/  UIADD3 UR16, UR8, 0x2, URZ ;  /* 0x0000000208107890 */ /* 0x000fc4000fffe03f */
[----:B------:R-:W-:Y:S01]  /*2400*/  UIADD3 UR18, UR7, 0x2, URZ ;  /* 0x0000000207127890 */ /* 0x000fe2000fffe03f */
[----:B------:R-:W-:Y:S01]  /*2410*/  UMOV UR17, 0x40000040 ;  /* 0x4000004000117882 */ /* 0x000fe20000000000 */
[----:B------:R-:W-:Y:S01]  /*2420*/  UMOV UR19, 0x40000040 ;  /* 0x4000004000137882 */ /* 0x000fe20000000000 */
[----:B------:R-:W-:-:S06]  /*2430*/  UISETP.NE.AND UP0, UPT, UR6, UR14, UPT ;  /* 0x0000000e0600728c */ /* 0x000fcc000bf05270 */
[----:B------:R-:W-:Y:S01]  /*2440*/  QGMMA.64x64x32.F32.E5M2.E5M2 R56, gdesc[UR16], R56 ;  /* 0x00e00000103879f3 */ /* 0x000fe20008703838 */
[----:B------:R-:W-:Y:S01]  /*2450*/  UMOV UR16, UR13 ;  /* 0x0000000d00107c82 */ /* 0x000fe20008000000 */
[----:B------:R-:W-:Y:S01]  /*2460*/  UMOV UR17, 0x40000040 ;  /* 0x4000004000117882 */ /* 0x000fe20000000000 */
[----:B------:R-:W-:Y:S01]  /*2470*/  UIADD3 UR13, UR8, 0x404, URZ ;  /* 0x00000404080d7890 */ /* 0x000fe2000fffe03f */
[----:B------:R-:W-:Y:S01]  /*2480*/  QGMMA.64x64x32.F32.E5M2.E5M2 R24, gdesc[UR16], R24 ;  /* 0x00e00000101879f3 */ /* 0x000fe20008703818 */
[----:B------:R-:W-:Y:S02]  /*2490*/  UIADD3 UR16, UR8, 0x4, URZ ;  /* 0x0000000408107890 */ /* 0x000fe4000fffe03f */
[----:B------:R-:W-:Y:S01]  /*24a0*/  UIADD3 UR18, UR7, 0x4, URZ ;  /* 0x0000000407127890 */ /* 0x000fe2000fffe03f */
[----:B------:R-:W-:Y:S01]  /*24b0*/  UMOV UR17, 0x40000040 ;  /* 0x4000004000117882 */ /* 0x000fe20000000000 */
[----:B------:R-:W-:-:S07]  /*24c0*/  UMOV UR19, 0x40000040 ;  /* 0x4000004000137882 */ /* 0x000fce0000000000 */
[----:B------:R-:W-:Y:S01]  /*24d0*/  QGMMA.64x64x32.F32.E5M2.E5M2 R56, gdesc[UR16], R56 ;  /* 0x00e00000103879f3 */ /* 0x000fe20008703838 */
[----:B------:R-:W-:Y:S01]  /*24e0*/  UMOV UR16, UR13 ;  /* 0x0000000d00107c82 */ /* 0x000fe20008000000 */
[----:B------:R-:W-:Y:S02]  /*24f0*/  UMOV UR17, 0x40000040 ;  /* 0x4000004000117882 */ /* 0x000fe40000000000 */
[----:B------:R-:W-:Y:S01]  /*2500*/  QGMMA.64x64x32.F32.E5M2.E5M2 R24, gdesc[UR16], R24 ;  /* 0x00e00000101879f3 */ /* 0x000fe20008703818 */
[----:B------:R-:W-:Y:S02]  /*2510*/  UIADD3 UR16, UR8, 0x6, URZ ;  /* 0x0000000608107890 */ /* 0x000fe4000fffe03f */
[----:B------:R-:W-:Y:S02]  /*2520*/  UIADD3 UR18, UR7, 0x6, URZ ;  /* 0x0000000607127890 */ /* 0x000fe4000fffe03f */
[----:B------:R-:W-:Y:S01]  /*2530*/  UIADD3 UR8, UR8, 0x406, URZ ;  /* 0x0000040608087890 */ /* 0x000fe2000fffe03f */
[----:B------:R-:W-:Y:S01]  /*2540*/  UMOV UR17, 0x40000040 ;  /* 0x4000004000117882 */ /* 0x000fe20000000000 */
[----:B------:R-:W-:Y:S01]  /*2550*/  UMOV UR19, 0x40000040 ;  /* 0x4000004000137882 */ /* 0x000fe20000000000 */
[----:B------:R-:W-:-:S06]  /*2560*/  USEL UR7, URZ, 0x1, UP0 ;  /* 0x000000013f077887 */ /* 0x000fcc0008000000 */
[----:B------:R-:W-:Y:S01]  /*2570*/  ISETP.NE.AND P1, PT, RZ, UR7, PT ;  /* 0x00000007ff007c0c */ /* 0x000fe2000bf25270 */
[----:B------:R-:W-:Y:S01]  /*2580*/  QGMMA.64x64x32.F32.E5M2.E5M2 R56, gdesc[UR16], R56 ;  /* 0x00e00000103879f3 */ /* 0x000fe20008703838 */
[----:B------:R-:W-:Y:S01]  /*2590*/  UMOV UR16, UR8 ;  /* 0x0000000800107c82 */ /* 0x000fe20008000000 */
[----:B------:R-:W-:Y:S02]  /*25a0*/  UMOV UR17, 0x40000040 ;  /* 0x4000004000117882 */ /* 0x000fe40000000000 */
[----:B------:R-:W-:Y:S03]  /*25b0*/  QGMMA.64x64x32.F32.E5M2.E5M2 R24, gdesc[UR16], R24, gsb0 ;  /* 0x00e00000101879f3 */ /* 0x000fe60008003818 */
[----:B------:R-:W-:-:S05]  /*25c0*/  WARPGROUP.DEPBAR.LE gsb0, 0x1 ;  /* 0x00008000000079c5 */ /* 0x000fca0000010100 */
[----:B------:R-:W-:Y:S05]  /*25d0*/  @!P1 BRA `(.L_x_28) ;  /* 0x0000000400089947 */ /* 0x000fea0003800000 */
[----:B------:R-:W-:Y:S02]  /*25e0*/  WARPGROUP.DEPBAR.LE gsb0, 0x0 ;  /* 0x00008000000079c5 */ /* 0x000fe40000010000 */
[----:B------:R-:W-:-:S01]  /*25f0*/  FADD R143, R56, R143 ;  /* 0x0000008f388f7221 */ /* 0x000fc20000000000 */
[----:B------:R-:W-:Y:S01]  /*2600*/  FADD R142, R57, R142 ;  /* 0x0000008e398e7221 */ /* 0x000fe20000000000 */
        /* <DEDUP_REMOVED lines=62> */
[----:B------:R-:W-:-:S06]  /*29f0*/  UMOV UR6, URZ ;  /* 0x0000003f00067c82 */ /* 0x000fcc0008000000 */
.L_x_28:
[----:B------:R-:W-:Y:S05]  /*2a00*/  @!P2 BRA `(.L_x_29) ;  /* 0x000000000004a947 */ /* 0x000fea0003800000 */
[----:B------:R-:W-:Y:S01]  /*2a10*/  BPT.TRAP 0x1 ;  /* 0x000000040000795c */ /* 0x000fe20000300000 */
.L_x_29:
[----:B01----:R-:W-:Y:S02]  /*2a20*/  @P0 LEA R13, R12, UR10, 0x3 ;  /* 0x0000000a0c0d0c11 */ /* 0x003fe4000f8e18ff */
[----:B------:R-:W-:-:S03]  /*2a30*/  ISETP.GT.U32.AND P1, PT, R4, 0x1, PT ;  /* 0x000000010400780c */ /* 0x000fc60003f24070 */
[----:B------:R-:W-:-:S05]  /*2a40*/  @P0 VIADD R14, R13, 0x20 ;  /* 0x000000200d0e0836 */ /* 0x000fca0000000000 */
[----:B------:R-:W-:-:S04]  /*2a50*/  @P0 PRMT R14, R5, 0x654, R14 ;  /* 0x00000654050e0816 */ /* 0x000fc8000000000e */
[----:B------:R0:W-:Y:S01]  /*2a60*/  @P0 SYNCS.ARRIVE.TRANS64.RED.A1T0 RZ, [R14+URZ], RZ ;  /* 0x000000ff0eff09a7 */ /* 0x0001e2000810043f */
[----:B------:R-:W-:Y:S05]  /*2a70*/  @P1 BRA `(.L_x_30) ;  /* 0x0000000000041947 */ /* 0x000fea0003800000 */
[----:B------:R-:W-:Y:S01]  /*2a80*/  BPT.TRAP 0x1 ;  /* 0x000000040000795c */ /* 0x000fe20000300000 */
.L_x_30:
[----:B------:R-:W-:Y:S01]  /*2a90*/  UIADD3 UR12, UR12, 0x1, URZ ;  /* 0x000000010c0c7890 */ /* 0x000fe2000fffe03f */
[C---:B------:R-:W-:Y:S01]  /*2aa0*/  ISETP.GT.AND P2, PT, R11.reuse, 0x1, PT ;  /* 0x000000010b00780c */ /* 0x040fe20003f44270 */
[----:B------:R-:W-:Y:S02]  /*2ab0*/  VIADD R12, R12, 0x1 ;  /* 0x000000010c0c7836 */ /* 0x000fe40000000000 */
[----:B------:R-:W-:Y:S01]  /*2ac0*/  UISETP.NE.AND UP0, UPT, UR12, 0x4, UPT ;  /* 0x000000040c00788c */ /* 0x000fe2000bf05270 */
[----:B------:R-:W-:Y:S02]  /*2ad0*/  VIADD R11, R11, 0xffffffff ;  /* 0xffffffff0b0b7836 */ /* 0x000fe40000000000 */
[C---:B------:R-:W-:Y:S01]  /*2ae0*/  ISETP.NE.AND P1, PT, R12.reuse, 0x4, PT ;  /* 0x000000040c00780c */ /* 0x040fe20003f25270 */
[----:B------:R-:W-:Y:S02]  /*2af0*/  USEL UR8, URZ, 0x1, UP0 ;  /* 0x000000013f087887 */ /* 0x000fe40008000000 */
[----:B------:R-:W-:Y:S01]  /*2b00*/  USEL UR12, UR12, URZ, UP0 ;  /* 0x0000003f0c0c7287 */ /* 0x000fe20008000000 */
[----:B------:R-:W-:-:S03]  /*2b10*/  SEL R12, R12, RZ, P1 ;  /* 0x000000ff0c0c7207 */ /* 0x000fc60000800000 */
[----:B------:R-:W-:Y:S01]  /*2b20*/  LOP3.LUT R15, R15, UR8, RZ, 0x3c, !PT ;  /* 0x000000080f0f7c12 */ /* 0x000fe2000f8e3cff */
[----:B------:R-:W-:Y:S01]  /*2b30*/  UMOV UR8, 0x1 ;  /* 0x0000000100087882 */ /* 0x000fe20000000000 */
[----:B------:R-:W-:Y:S06]  /*2b40*/  @P2 BRA `(.L_x_31) ;  /* 0xfffffff400982947 */ /* 0x000fec000383ffff */
.L_x_23:
[----:B------:R-:W-:Y:S01]  /*2b50*/  UISETP.NE.AND UP0, UPT, UR6, URZ, UPT ;  /* 0x0000003f0600728c */ /* 0x000fe2000bf05270 */
[----:B01----:R-:W0:Y:S03]  /*2b60*/  LDC R11, c[0x0][0x28c] ;  /* 0x0000a300ff0b7b82 */ /* 0x003e260000000800 */
[----:B------:R-:W-:-:S06]  /*2b70*/  USEL UR6, URZ, 0x1, !UP0 ;  /* 0x000000013f067887 */ /* 0x000fcc000c000000 */
[----:B------:R-:W-:Y:S02]  /*2b80*/  ISETP.NE.AND P1, PT, RZ, UR6, PT ;  /* 0x00000006ff007c0c */ /* 0x000fe4000bf25270 */
[----:B0-----:R-:W-:-:S11]  /*2b90*/  ISETP.GE.AND P2, PT, R11, 0x1, PT ;  /* 0x000000010b00780c */ /* 0x001fd60003f46270 */
[----:B------:R-:W-:Y:S05]  /*2ba0*/  @!P1 BRA `(.L_x_32) ;  /* 0x0000000400049947 */ /* 0x000fea0003800000 */
[----:B------:R-:W-:Y:S02]  /*2bb0*/  WARPGROUP.DEPBAR.LE gsb0, 0x0 ;  /* 0x00008000000079c5 */ /* 0x000fe40000010000 */
[----:B------:R-:W-:Y:S01]  /*2bc0*/  FADD R143, R56, R143 ;  /* 0x0000008f388f7221 */ /* 0x000fe20000000000 */
        /* <DEDUP_REMOVED lines=62> */
[----:B------:R-:W-:-:S07]  /*2fb0*/  FADD R18, R18, R55 ;  /* 0x0000003712127221 */ /* 0x000fce0000000000 */
.L_x_32:
[----:B------:R-:W-:Y:S02]  /*2fc0*/  WARPGROUP.DEPBAR.LE gsb0, 0x0 ;  /* 0x00008000000079c5 */ /* 0x000fe40000010000 */
[----:B------:R-:W-:Y:S05]  /*2fd0*/  @!P2 BRA `(.L_x_33) ;  /* 0x000000000044a947 */ /* 0x000fea0003800000 */
[----:B------:R-:W-:-:S13]  /*2fe0*/  ISETP.NE.AND P1, PT, R144, 0x3, PT ;  /* 0x000000039000780c */ /* 0x000fda0003f25270 */
[----:B------:R-:W-:Y:S05]  /*2ff0*/  @!P1 BRA `(.L_x_34) ;  /* 0x0000000000049947 */ /* 0x000fea0003800000 */
[----:B------:R-:W-:Y:S01]  /*3000*/  BPT.TRAP 0x1 ;  /* 0x000000040000795c */ /* 0x000fe20000300000 */
.L_x_34:
[----:B------:R-:W-:Y:S01]  /*3010*/  VOTEU.ANY UP0, P0 ;  /* 0x00000000003f7886 */ /* 0x000fe20000000100 */
[----:B------:R-:W-:Y:S01]  /*3020*/  UISETP.LT.AND UP1, UPT, UR9, 0x1, UPT ;  /* 0x000000010900788c */ /* 0x000fe2000bf21270 */
[----:B------:R-:W-:Y:S01]  /*3030*/  IMAD.U32 R12, RZ, RZ, UR10 ;  /* 0x0000000aff0c7e24 */ /* 0x000fe2000f8e00ff */
[----:B------:R-:W-:Y:S02]  /*3040*/  ISETP.GT.U32.AND P1, PT, R4, 0x1, PT ;  /* 0x000000010400780c */ /* 0x000fe40003f24070 */
[----:B------:R-:W-:-:S04]  /*3050*/  @UP0 USEL UR6, UR9, 0x1, UP1 ;  /* 0x0000000109060887 */ /* 0x000fc80008800000 */
[----:B------:R-:W-:-:S06]  /*3060*/  @UP0 UIADD3 UR6, UR5, UR9, -UR6 ;  /* 0x0000000905060290 */ /* 0x000fcc000fffe806 */
[----:B------:R-:W-:-:S04]  /*3070*/  IMAD.U32 R11, RZ, RZ, UR6 ;  /* 0x00000006ff0b7e24 */ /* 0x000fc8000f8e00ff */
[----:B------:R-:W-:-:S05]  /*3080*/  @P0 IMAD.SHL.U32 R11, R11, 0x8, RZ ;  /* 0x000000080b0b0824 */ /* 0x000fca00078e00ff */
[----:B------:R-:W-:-:S04]  /*3090*/  @P0 LOP3.LUT R11, R11, 0x18, RZ, 0xc0, !PT ;  /* 0x000000180b0b0812 */ /* 0x000fc800078ec0ff */
[----:B------:R-:W-:-:S04]  /*30a0*/  @P0 IADD3 R12, R12, 0x20, R11 ;  /* 0x000000200c0c0810 */ /* 0x000fc80007ffe00b */
[----:B------:R-:W-:-:S04]  /*30b0*/  @P0 PRMT R12, R5, 0x654, R12 ;  /* 0x00000654050c0816 */ /* 0x000fc8000000000c */
[----:B------:R0:W-:Y:S01]  /*30c0*/  @P0 SYNCS.ARRIVE.TRANS64.RED.A1T0 RZ, [R12+URZ], RZ ;  /* 0x000000ff0cff09a7 */ /* 0x0001e2000810043f */
[----:B------:R-:W-:Y:S05]  /*30d0*/  @P1 BRA `(.L_x_33) ;  /* 0x0000000000041947 */ /* 0x000fea0003800000 */
[----:B------:R-:W-:Y:S01]  /*30e0*/  BPT.TRAP 0x1 ;  /* 0x000000040000795c */ /* 0x000fe20000300000 */
.L_x_33:
[----:B------:R-:W1:Y:S01]  /*30f0*/  LDC R15, c[0x0][0x288] ;  /* 0x0000a200ff0f7b82 */ /* 0x000e620000000800 */
[--C-:B------:R-:W-:Y:S01]  /*3100*/  SHF.R.U32.HI R11, RZ, 0x2, R0.reuse ;  /* 0x00000002ff0b7819 */ /* 0x100fe20000011600 */
[----:B------:R-:W-:Y:S01]  /*3110*/  IMAD.SHL.U32 R7, R7, 0x40, RZ ;  /* 0x0000004007077824 */ /* 0x000fe200078e00ff */
[----:B------:R-:W-:Y:S01]  /*3120*/  LOP3.LUT R13, R0, 0x60, RZ, 0xc0, !PT ;  /* 0x00000060000d7812 */ /* 0x000fe200078ec0ff */
[----:B------:R-:W-:Y:S01]  /*3130*/  ULDC UR6, c[0x0][0x284] ;  /* 0x0000a10000067ab9 */ /* 0x000fe20000000800 */
[----:B------:R-:W-:Y:S01]  /*3140*/  SHF.R.U32.HI R14, RZ, 0x7, R0 ;  /* 0x00000007ff0e7819 */ /* 0x000fe20000011600 */
[----:B------:R-:W-:Y:S01]  /*3150*/  IMAD.WIDE R26, R10, 0x100, RZ ;  /* 0x000001000a1a7825 */ /* 0x000fe200078e02ff */
[----:B0-----:R-:W-:Y:S02]  /*3160*/  LOP3.LUT R12, R11, 0x7, RZ, 0xc0, !PT ;  /* 0x000000070b0c7812 */ /* 0x001fe400078ec0ff */
[----:B------:R-:W-:Y:S01]  /*3170*/  SHF.R.U32.HI R13, RZ, 0x1, R13 ;  /* 0x00000001ff0d7819 */ /* 0x000fe2000001160d */
[----:B------:R-:W-:Y:S01]  /*3180*/  IMAD.SHL.U32 R28, R0, 0x2, RZ ;  /* 0x00000002001c7824 */ /* 0x000fe200078e00ff */
[----:B------:R-:W-:Y:S01]  /*3190*/  LOP3.LUT R11, R14, 0x1, RZ, 0xc0, !PT ;  /* 0x000000010e0b7812 */ /* 0x000fe200078ec0ff */
[----:B------:R-:W-:Y:S01]  /*31a0*/  IMAD.MOV.U32 R32, RZ, RZ, -0x1 ;  /* 0xffffffffff207424 */ /* 0x000fe200078e00ff */
[----:B------:R-:W-:-:S02]  /*31b0*/  IADD3 R24, RZ, -R13, -R12 ;  /* 0x8000000dff187210 */ /* 0x000fc40007ffe80c */
[----:B------:R-:W-:Y:S01]  /*31c0*/  LOP3.LUT R14, R0, 0x3, RZ, 0xc0, !PT ;  /* 0x00000003000e7812 */ /* 0x000fe200078ec0ff */
[----:B------:R-:W-:Y:S01]  /*31d0*/  IMAD.SHL.U32 R35, R11, 0x40, RZ ;  /* 0x000000400b237824 */ /* 0x000fe200078e00ff */
[----:B------:R-:W-:Y:S01]  /*31e0*/  LOP3.LUT R28, R7, 0x6, R28, 0xf8, !PT ;  /* 0x00000006071c7812 */ /* 0x000fe200078ef81c */
[----:B------:R-:W-:Y:S02]  /*31f0*/  IMAD R24, R11, -0x40, R24 ;  /* 0xffffffc00b187824 */ /* 0x000fe400078e0218 */
[----:B------:R-:W-:Y:S01]  /*3200*/  IMAD.SHL.U32 R11, R10, 0x100, RZ ;  /* 0x000001000a0b7824 */ /* 0x000fe200078e00ff */
[----:B------:R-:W-:Y:S02]  /*3210*/  LOP3.LUT R35, R35, 0x40, R12, 0xe2, !PT ;  /* 0x0000004023237812 */ /* 0x000fe400078ee20c */
[----:B-1----:R-:W-:Y:S01]  /*3220*/  ISETP.GE.AND P1, PT, R7, R15, PT ;  /* 0x0000000f0700720c */ /* 0x002fe20003f26270 */
[----:B------:R-:W-:Y:S01]  /*3230*/  IMAD R14, R14, -0x2, R15 ;  /* 0xfffffffe0e0e7824 */ /* 0x000fe200078e020f */
[----:B------:R-:W-:-:S02]  /*3240*/  IADD3 R34, -R11, UR6, R24 ;  /* 0x000000060b227c10 */ /* 0x000fc4000fffe118 */
[----:B------:R-:W-:Y:S01]  /*3250*/  ISETP.GE.OR P1, PT, R11, UR6, P1 ;  /* 0x000000060b007c0c */ /* 0x000fe20008f26670 */
[----:B------:R-:W-:Y:S01]  /*3260*/  IMAD.IADD R33, R14, 0x1, -R7 ;  /* 0x000000010e217824 */ /* 0x000fe200078e0a07 */
[----:B------:R-:W-:-:S11]  /*3270*/  LOP3.LUT R35, R26, R35, R13, 0xfe, !PT ;  /* 0x000000231a237212 */ /* 0x000fd600078efe0d */
[----:B------:R-:W-:Y:S05]  /*3280*/  @P1 BRA `(.L_x_35) ;  /* 0x0000004800241947 */ /* 0x000fea0003800000 */
[----:B------:R-:W0:Y:S01]  /*3290*/  LDC.64 R30, c[0x0][0x5c8] ;  /* 0x00017200ff1e7b82 */ /* 0x000e220000000a00 */
[----:B------:R-:W-:Y:S01]  /*32a0*/  SHF.R.S32.HI R37, RZ, 0x1f, R6 ;  /* 0x0000001fff257819 */ /* 0x000fe20000011406 */
[----:B------:R-:W-:Y:S01]  /*32b0*/  ULDC.64 UR6, c[0x0][0x5d0] ;  /* 0x0001740000067ab9 */ /* 0x000fe20000000a00 */
[--C-:B------:R-:W-:Y:S01]  /*32c0*/  SHF.R.S32.HI R29, RZ, 0x1f, R28.reuse ;  /* 0x0000001fff1d7819 */ /* 0x100fe2000001141c */
[----:B------:R-:W-:Y:S02]  /*32d0*/  BSSY B0, `(.L_x_35) ;  /* 0x0000484000007945 */ /* 0x000fe40003800000 */
[----:B------:R-:W-:Y:S02]  /*32e0*/  IMAD R7, R37, UR6, RZ ;  /* 0x0000000625077c24 */ /* 0x000fe4000f8e02ff */
[----:B------:R-:W-:-:S04]  /*32f0*/  IMAD.WIDE.U32 R10, R6, UR6, R28 ;  /* 0x00000006060a7c25 */ /* 0x000fc8000f8e001c */
[----:B------:R-:W-:Y:S01]  /*3300*/  IMAD R7, R6, UR7, R7 ;  /* 0x0000000706077c24 */ /* 0x000fe2000f8e0207 */
[----:B------:R-:W-:-:S03]  /*3310*/  ULDC.64 UR6, c[0x0][0x5c0] ;  /* 0x0001700000067ab9 */ /* 0x000fc60000000a00 */
[----:B------:R-:W-:Y:S02]  /*3320*/  IMAD.IADD R11, R11, 0x1, R7 ;  /* 0x000000010b0b7824 */ /* 0x000fe400078e0207 */
[----:B0-----:R-:W-:-:S04]  /*3330*/  IMAD R12, R27, R30, RZ ;  /* 0x0000001e1b0c7224 */ /* 0x001fc800078e02ff */
[C---:B------:R-:W-:Y:S02]  /*3340*/  IMAD R7, R35.reuse, R31, R12 ;  /* 0x0000001f23077224 */ /* 0x040fe400078e020c */
[----:B------:R-:W-:-:S04]  /*3350*/  IMAD.WIDE.U32 R12, R35, R30, R10 ;  /* 0x0000001e230c7225 */ /* 0x000fc800078e000a */
[C---:B------:R-:W-:Y:S01]  /*3360*/  IMAD.SHL.U32 R11, R30.reuse, 0x80, RZ ;  /* 0x000000801e0b7824 */ /* 0x040fe200078e00ff */
[----:B------:R-:W-:Y:S01]  /*3370*/  LEA R14, P2, R30, R12, 0x3 ;  /* 0x0000000c1e0e7211 */ /* 0x000fe200078418ff */
[----:B------:R-:W-:Y:S01]  /*3380*/  IMAD.IADD R36, R13, 0x1, R7 ;  /* 0x000000010d247824 */ /* 0x000fe200078e0207 */
[C---:B------:R-:W-:Y:S02]  /*3390*/  IADD3 R24, P1, R12.reuse, UR6, RZ ;  /* 0x000000060c187c10 */ /* 0x040fe4000ff3e0ff */
[----:B------:R-:W-:Y:S02]  /*33a0*/  IADD3 R12, P5, P6, R12, UR6, R11 ;  /* 0x000000060c0c7c10 */ /* 0x000fe4000febe00b */
[C-C-:B------:R-:W-:Y:S02]  /*33b0*/  SHF.L.U64.HI R7, R30.reuse, 0x7, R31.reuse ;  /* 0x000000071e077819 */ /* 0x140fe4000001021f */
[----:B------:R-:W-:Y:S02]  /*33c0*/  LEA.HI.X R30, R30, R36, R31, 0x3, P2 ;  /* 0x000000241e1e7211 */ /* 0x000fe400010f1c1f */
[----:B------:R-:W-:-:S02]  /*33d0*/  IADD3.X R13, R36, UR7, R7, P5, P6 ;  /* 0x00000007240d7c10 */ /* 0x000fc4000afec407 */
[----:B---3-5:R-:W-:Y:S02]  /*33e0*/  FSETP.NEU.AND P5, PT, R9, RZ, PT ;  /* 0x000000ff0900720b */ /* 0x028fe40003fad000 */
[----:B------:R-:W-:Y:S02]  /*33f0*/  IADD3.X R25, R36, UR7, RZ, P1, !PT ;  /* 0x0000000724197c10 */ /* 0x000fe40008ffe4ff */
[C---:B------:R-:W-:Y:S02]  /*3400*/  IADD3 R10, P1, P2, R14.reuse, UR6, R11 ;  /* 0x000000060e0a7c10 */ /* 0x040fe4000fa3e00b */
[----:B------:R-:W-:Y:S02]  /*3410*/  IADD3 R14, P3, R14, UR6, RZ ;  /* 0x000000060e0e7c10 */ /* 0x000fe4000ff7e0ff */
[C---:B------:R-:W-:Y:S02]  /*3420*/  IADD3.X R11, R30.reuse, UR7, R7, P1, P2 ;  /* 0x000000071e0b7c10 */ /* 0x040fe40008fe4407 */
[----:B------:R-:W-:-:S03]  /*3430*/  IADD3.X R15, R30, UR7, RZ, P3, !PT ;  /* 0x000000071e0f7c10 */ /* 0x000fc60009ffe4ff */
[----:B------:R-:W-:Y:S06]  /*3440*/  @!P5 BRA `(.L_x_36) ;  /* 0x0000003400a0d947 */ /* 0x000fec0003800000 */
[----:B------:R-:W-:Y:S01]  /*3450*/  ULDC.64 UR6, c[0x0][0x5b8] ;  /* 0x00016e0000067ab9 */ /* 0x000fe20000000a00 */
[----:B------:R-:W-:Y:S01]  /*3460*/  ISETP.GE.AND P1, PT, R34, 0x1, PT ;  /* 0x000000012200780c */ /* 0x000fe20003f26270 */
[----:B------:R-:W-:Y:S01]  /*3470*/  IMAD R7, R37, UR6, RZ ;  /* 0x0000000625077c24 */ /* 0x000fe2000f8e02ff */
[----:B------:R-:W-:Y:S01]  /*3480*/  ULDC.64 UR10, c[0x0][0x5a8] ;  /* 0x00016a00000a7ab9 */ /* 0x000fe20000000a00 */
[C---:B------:R-:W-:Y:S01]  /*3490*/  IMAD.WIDE.U32 R28, R6.reuse, UR6, R28 ;  /* 0x00000006061c7c25 */ /* 0x040fe2000f8e001c */
[----:B------:R-:W-:Y:S01]  /*34a0*/  ISETP.LT.OR P5, PT, R33, 0x1, !P1 ;  /* 0x000000012100780c */ /* 0x000fe20004fa1670 */
[----:B------:R-:W-:Y:S02]  /*34b0*/  BSSY B1, `(.L_x_37) ;  /* 0x000000d000017945 */ /* 0x000fe40003800000 */
[----:B------:R-:W-:Y:S01]  /*34c0*/  IMAD R7, R6, UR7, R7 ;  /* 0x0000000706077c24 */ /* 0x000fe2000f8e0207 */
[----:B------:R-:W-:Y:S01]  /*34d0*/  ULDC.64 UR6, c[0x0][0x5b0] ;  /* 0x00016c0000067ab9 */ /* 0x000fe20000000a00 */
[----:B------:R-:W-:-:S02]  /*34e0*/  IMAD.MOV.U32 R6, RZ, RZ, R28 ;  /* 0x000000ffff067224 */ /* 0x000fc400078e001c */
[----:B------:R-:W-:Y:S02]  /*34f0*/  IMAD.IADD R7, R29, 0x1, R7 ;  /* 0x000000011d077824 */ /* 0x000fe400078e0207 */
[----:B------:R-:W-:Y:S02]  /*3500*/  IMAD R30, R27, UR6, RZ ;  /* 0x000000061b1e7c24 */ /* 0x000fe4000f8e02ff */
[----:B------:R-:W-:-:S04]  /*3510*/  IMAD.WIDE.U32 R28, R35, UR6, R6 ;  /* 0x00000006231c7c25 */ /* 0x000fc8000f8e0006 */
[--C-:B------:R-:W-:Y:S01]  /*3520*/  IMAD R31, R35, UR7, R30.reuse ;  /* 0x00000007231f7c24 */ /* 0x100fe2000f8e021e */
[----:B------:R-:W-:Y:S02]  /*3530*/  IADD3 R28, P2, R28, UR10, RZ ;  /* 0x0000000a1c1c7c10 */ /* 0x000fe4000ff5e0ff */
[----:B------:R-:W-:Y:S02]  /*3540*/  PRMT R30, RZ, 0x7610, R30 ;  /* 0x00007610ff1e7816 */ /* 0x000fe4000000001e */
[----:B------:R-:W-:Y:S01]  /*3550*/  IADD3.X R29, R29, UR11, R31, P2, !PT ;  /* 0x0000000b1d1d7c10 */ /* 0x000fe200097fe41f */
[----:B------:R-:W-:Y:S08]  /*3560*/  @P5 BRA `(.L_x_38) ;  /* 0x0000000000045947 */ /* 0x000ff00003800000 */
[----:B------:R0:W5:Y:S02]  /*3570*/  LDG.E.U8 R30, desc[UR20][R28.64] ;  /* 0x000000141c1e7981 */ /* 0x000164000c1e1100 */
.L_x_38:
[----:B------:R-:W-:Y:S05]  /*3580*/  BSYNC B1 ;  /* 0x0000000000017941 */ /* 0x000fea0003800000 */
.L_x_37:
[----:B-----5:R-:W-:Y:S01]  /*3590*/  LOP3.LUT R30, R30, 0xff, RZ, 0xc0, !PT ;  /* 0x000000ff1e1e7812 */ /* 0x020fe200078ec0ff */
[----:B------:R-:W-:Y:S01]  /*35a0*/  BSSY B1, `(.L_x_39) ;  /* 0x000000b000017945 */ /* 0x000fe20003800000 */
[----:B------:R-:W-:Y:S02]  /*35b0*/  ISETP.LT.OR P3, PT, R33, 0x2, !P1 ;  /* 0x000000022100780c */ /* 0x000fe40004f61670 */
[----:B------:R-:W-:-:S05]  /*35c0*/  F2FP.F16.E5M2.UNPACK_B R30, R30 ;  /* 0x0000001eff1e723e */ /* 0x000fca00020004ff */
[----:B------:R-:W-:-:S05]  /*35d0*/  HADD2.F32 R30, -RZ, R30.H0_H0 ;  /* 0x2000001eff1e7230 */ /* 0x000fca0000004100 */
[----:B------:R-:W-:-:S04]  /*35e0*/  FMUL R30, R30, R9 ;  /* 0x000000091e1e7220 */ /* 0x000fc80000400000 */
[----:B--2---:R-:W-:-:S05]  /*35f0*/  FFMA R30, R143, R8, R30 ;  /* 0x000000088f1e7223 */ /* 0x004fca000000001e */
[----:B------:R-:W-:Y:S02]  /*3600*/  F2FP.SATFINITE.E5M2.F32.PACK_AB_MERGE_C R31, RZ, R30, RZ ;  /* 0x0000001eff1f723e */ /* 0x000fe400048060ff */
[----:B------:R-:W-:-:S03]  /*3610*/  PRMT R30, RZ, 0x7610, R30 ;  /* 0x00007610ff1e7816 */ /* 0x000fc6000000001e */
[----:B------:R1:W-:Y:S01]  /*3620*/  @!P5 STG.E.U8 desc[UR20][R24.64], R31 ;  /* 0x0000001f1800d986 */ /* 0x0003e2000c101114 */
[----:B------:R-:W-:Y:S05]  /*3630*/  @P3 BRA `(.L_x_40) ;  /* 0x0000000000043947 */ /* 0x000fea0003800000 */
[----:B------:R2:W5:Y:S02]  /*3640*/  LDG.E.U8 R30, desc[UR20][R28.64+0x1] ;  /* 0x000001141c1e7981 */ /* 0x000564000c1e1100 */
.L_x_40:
[----:B------:R-:W-:Y:S05]  /*3650*/  BSYNC B1 ;  /* 0x0000000000017941 */ /* 0x000fea0003800000 */
.L_x_39:
[----:B-----5:R-:W-:Y:S01]  /*3660*/  LOP3.LUT R30, R30, 0xff, RZ, 0xc0, !PT ;  /* 0x000000ff1e1e7812 */ /* 0x020fe200078ec0ff */
[----:B------:R-:W-:Y:S01]  /*3670*/  BSSY B1, `(.L_x_41) ;  /* 0x0000013000017945 */ /* 0x000fe20003800000 */
[----:B------:R-:W-:Y:S02]  /*3680*/  IADD3 R39, P2, R35, 0x8, RZ ;  /* 0x0000000823277810 */ /* 0x000fe40007f5e0ff */
[----:B------:R-:W-:-:S03]  /*3690*/  F2FP.F16.E5M2.UNPACK_B R30, R30 ;  /* 0x0000001eff1e723e */ /* 0x000fc600020004ff */
[----:B-1----:R-:W-:Y:S01]  /*36a0*/  IMAD.X R31, RZ, RZ, R27, P2 ;  /* 0x000000ffff1f7224 */ /* 0x002fe200010e061b */
[----:B------:R-:W-:Y:S01]  /*36b0*/  ISETP.GE.AND P2, PT, R34, 0x9, PT ;  /* 0x000000092200780c */ /* 0x000fe20003f46270 */
[----:B------:R-:W-:Y:S02]  /*36c0*/  HADD2.F32 R30, -RZ, R30.H0_H0 ;  /* 0x2000001eff1e7230 */ /* 0x000fe40000004100 */
[----:B------:R-:W-:Y:S01]  /*36d0*/  IMAD R36, R31, UR6, RZ ;  /* 0x000000061f247c24 */ /* 0x000fe2000f8e02ff */
[----:B------:R-:W-:Y:S02]  /*36e0*/  ISETP.LT.OR P5, PT, R33, 0x1, !P2 ;  /* 0x000000012100780c */ /* 0x000fe400057a1670 */
[----:B------:R-:W-:Y:S01]  /*36f0*/  FMUL R37, R30, R9 ;  /* 0x000000091e257220 */ /* 0x000fe20000400000 */
[----:B------:R-:W-:-:S04]  /*3700*/  IMAD.WIDE.U32 R30, R39, UR6, R6 ;  /* 0x00000006271e7c25 */ /* 0x000fc8000f8e0006 */
[----:B------:R-:W-:Y:S01]  /*3710*/  FFMA R37, R142, R8, R37 ;  /* 0x000000088e257223 */ /* 0x000fe20000000025 */
[--C-:B------:R-:W-:Y:S01]  /*3720*/  IMAD R39, R39, UR7, R36.reuse ;  /* 0x0000000727277c24 */ /* 0x100fe2000f8e0224 */
[----:B------:R-:W-:Y:S02]  /*3730*/  IADD3 R30, P6, R30, UR10, RZ ;  /* 0x0000000a1e1e7c10 */ /* 0x000fe4000ffde0ff */
[----:B------:R-:W-:Y:S02]  /*3740*/  PRMT R36, RZ, 0x7610, R36 ;  /* 0x00007610ff247816 */ /* 0x000fe40000000024 */
[----:B------:R-:W-:Y:S02]  /*3750*/  F2FP.SATFINITE.E5M2.F32.PACK_AB_MERGE_C R37, RZ, R37, RZ ;  /* 0x00000025ff25723e */ /* 0x000fe400048060ff */
[----:B------:R-:W-:-:S03]  /*3760*/  IADD3.X R31, R31, UR11, R39, P6, !PT ;  /* 0x0000000b1f1f7c10 */ /* 0x000fc6000b7fe427 */
[----:B------:R1:W-:Y:S01]  /*3770*/  @!P3 STG.E.U8 desc[UR20][R24.64+0x1], R37 ;  /* 0x000001251800b986 */ /* 0x0003e2000c101114 */
[----:B------:R-:W-:Y:S05]  /*3780*/  @P5 BRA `(.L_x_42) ;  /* 0x0000000000045947 */ /* 0x000fea0003800000 */
[----:B------:R3:W5:Y:S02]  /*3790*/  LDG.E.U8 R36, desc[UR20][R30.64] ;  /* 0x000000141e247981 */ /* 0x000764000c1e1100 */
.L_x_42:
[----:B------:R-:W-:Y:S05]  /*37a0*/  BSYNC B1 ;  /* 0x0000000000017941 */ /* 0x000fea0003800000 */
.L_x_41:
[----:B-----5:R-:W-:Y:S01]  /*37b0*/  LOP3.LUT R36, R36, 0xff, RZ, 0xc0, !PT ;  /* 0x000000ff24247812 */ /* 0x020fe200078ec0ff */
[----:B------:R-:W-:Y:S01]  /*37c0*/  BSSY B1, `(.L_x_43) ;  /* 0x000000b000017945 */ /* 0x000fe20003800000 */
[----:B------:R-:W-:Y:S02]  /*37d0*/  ISETP.LT.OR P3, PT, R33, 0x2, !P2 ;  /* 0x000000022100780c */ /* 0x000fe40005761670 */
[----:B------:R-:W-:-:S05]  /*37e0*/  F2FP.F16.E5M2.UNPACK_B R36, R36 ;  /* 0x00000024ff24723e */ /* 0x000fca00020004ff */
[----:B------:R-:W-:-:S05]  /*37f0*/  HADD2.F32 R36, -RZ, R36.H0_H0 ;  /* 0x20000024ff247230 */ /* 0x000fca0000004100 */
[----:B------:R-:W-:-:S04]  /*3800*/  FMUL R36, R36, R9 ;  /* 0x0000000924247220 */ /* 0x000fc80000400000 */
[----:B------:R-:W-:-:S05]  /*3810*/  FFMA R36, R141, R8, R36 ;  /* 0x000000088d247223 */ /* 0x000fca0000000024 */
[----:B-1----:R-:W-:Y:S02]  /*3820*/  F2FP.SATFINITE.E5M2.F32.PACK_AB_MERGE_C R37, RZ, R36, RZ ;  /* 0x00000024ff25723e */ /* 0x002fe400048060ff */
[----:B------:R-:W-:-:S03]  /*3830*/  PRMT R36, RZ, 0x7610, R36 ;  /* 0x00007610ff247816 */ /* 0x000fc60000000024 */
[----:B------:R1:W-:Y:S01]  /*3840*/  @!P5 STG.E.U8 desc[UR20][R14.64], R37 ;  /* 0x000000250e00d986 */ /* 0x0003e2000c101114 */
[----:B------:R-:W-:Y:S05]  /*3850*/  @P3 BRA `(.L_x_44) ;  /* 0x0000000000043947 */ /* 0x000fea0003800000 */
[----:B------:R4:W5:Y:S02]  /*3860*/  LDG.E.U8 R36, desc[UR20][R30.64+0x1] ;  /* 0x000001141e247981 */ /* 0x000964000c1e1100 */
.L_x_44:
[----:B------:R-:W-:Y:S05]  /*3870*/  BSYNC B1 ;  /* 0x0000000000017941 */ /* 0x000fea0003800000 */
.L_x_43:
[----:B-----5:R-:W-:Y:S01]  /*3880*/  LOP3.LUT R36, R36, 0xff, RZ, 0xc0, !PT ;  /* 0x000000ff24247812 */ /* 0x020fe200078ec0ff */
[----:B------:R-:W-:Y:S01]  /*3890*/  BSSY B1, `(.L_x_45) ;  /* 0x000000b000017945 */ /* 0x000fe20003800000 */
[----:B------:R-:W-:Y:S02]  /*38a0*/  ISETP.LT.OR P5, PT, R33, 0x9, !P1 ;  /* 0x000000092100780c */ /* 0x000fe40004fa1670 */
[----:B------:R-:W-:-:S05]  /*38b0*/  F2FP.F16.E5M2.UNPACK_B R36, R36 ;  /* 0x00000024ff24723e */ /* 0x000fca00020004ff */
[----:B------:R-:W-:-:S05]  /*38c0*/  HADD2.F32 R36, -RZ, R36.H0_H0 ;  /* 0x20000024ff247230 */ /* 0x000fca0000004100 */
[----:B-1----:R-:W-:Y:S01]  /*38d0*/  FMUL R37, R36, R9 ;  /* 0x0000000924257220 */ /* 0x002fe20000400000 */
[----:B------:R-:W-:-:S03]  /*38e0*/  PRMT R36, RZ, 0x7610, R36 ;  /* 0x00007610ff247816 */ /* 0x000fc60000000024 */
[----:B------:R-:W-:-:S05]  /*38f0*/  FFMA R37, R140, R8, R37 ;  /* 0x000000088c257223 */ /* 0x000fca0000000025 */
[----:B------:R-:W-:-:S05]  /*3900*/  F2FP.SATFINITE.E5M2.F32.PACK_AB_MERGE_C R37, RZ, R37, RZ ;  /* 0x00000025ff25723e */ /* 0x000fca00048060ff */
[----:B------:R1:W-:Y:S01]  /*3910*/  @!P3 STG.E.U8 desc[UR20][R14.64+0x1], R37 ;  /* 0x000001250e00b986 */ /* 0x0003e2000c101114 */
[----:B------:R-:W-:Y:S05]  /*3920*/  @P5 BRA `(.L_x_46) ;  /* 0x0000000000045947 */ /* 0x000fea0003800000 */
[----:B------:R0:W5:Y:S02]  /*3930*/  LDG.E.U8 R36, desc[UR20][R28.64+0x8] ;  /* 0x000008141c247981 */ /* 0x000164000c1e1100 */
.L_x_46:
[----:B------:R-:W-:Y:S05]  /*3940*/  BSYNC B1 ;  /* 0x0000000000017941 */ /* 0x000fea0003800000 */
.L_x_45:
        /* <DEDUP_REMOVED lines=12> */
.L_x_48:
[----:B------:R-:W-:Y:S05]  /*3a10*/  BSYNC B1 ;  /* 0x0000000000017941 */ /* 0x000fea0003800000 */
.L_x_47:
        /* <DEDUP_REMOVED lines=12> */
.L_x_50:
[----:B------:R-:W-:Y:S05]  /*3ae0*/  BSYNC B1 ;  /* 0x0000000000017941 */ /* 0x000fea0003800000 */
.L_x_49:
        /* <DEDUP_REMOVED lines=12> */
.L_x_52:
[----:B------:R-:W-:Y:S05]  /*3bb0*/  BSYNC B1 ;  /* 0x0000000000017941 */ /* 0x000fea0003800000 */
.L_x_51:
        /* <DEDUP_REMOVED lines=12> */
.L_x_54:
[----:B------:R-:W-:Y:S05]  /*3c80*/  BSYNC B1 ;  /* 0x0000000000017941 */ /* 0x000fea0003800000 */
.L_x_53:
        /* <DEDUP_REMOVED lines=12> */
.L_x_56:
[----:B------:R-:W-:Y:S05]  /*3d50*/  BSYNC B1 ;  /* 0x0000000000017941 */ /* 0x000fea0003800000 */
.L_x_55:
        /* <DEDUP_REMOVED lines=12> */
.L_x_58:
[----:B------:R-:W-:Y:S05]  /*3e20*/  BSYNC B1 ;  /* 0x0000000000017941 */ /* 0x000fea0003800000 */
.L_x_57:
        /* <DEDUP_REMOVED lines=12> */
.L_x_60:
[----:B------:R-:W-:Y:S05]  /*3ef0*/  BSYNC B1 ;  /* 0x0000000000017941 */ /* 0x000fea0003800000 */
.L_x_59:
        /* <DEDUP_REMOVED lines=12> */
.L_x_62:
[----:B------:R-:W-:Y:S05]  /*3fc0*/  BSYNC B1 ;  /* 0x0000000000017941 */ /* 0x000fea0003800000 */
.L_x_61:
        /* <DEDUP_REMOVED lines=12> */
.L_x_64:
[----:B------:R-:W-:Y:S05]  /*4090*/  BSYNC B1 ;  /* 0x0000000000017941 */ /* 0x000fea0003800000 */
.L_x_63:
        /* <DEDUP_REMOVED lines=12> */
.L_x_66:
[----:B------:R-:W-:Y:S05]  /*4160*/  BSYNC B1 ;  /* 0x0000000000017941 */ /* 0x000fea0003800000 */
.L_x_65:
        /* <DEDUP_REMOVED lines=12> */
.L_x_68:
[----:B------:R-:W-:Y:S05]  /*4230*/  BSYNC B1 ;  /* 0x0000000000017941 */ /* 0x000fea0003800000 */
.L_x_67:
        /* <DEDUP_REMOVED lines=12> */
.L_x_70:
[----:B------:R-:W-:Y:S05]  /*4300*/  BSYNC B1 ;  /* 0x0000000000017941 */ /* 0x000fea0003800000 */
.L_x_69:
        /* <DEDUP_REMOVED lines=12> */
.L_x_72:
[----:B------:R-:W-:Y:S05]  /*43d0*/  BSYNC B1 ;  /* 0x0000000000017941 */ /* 0x000fea0003800000 */
.L_x_71:
        /* <DEDUP_REMOVED lines=12> */
.L_x_74:
[----:B------:R-:W-:Y:S05]  /*44a0*/  BSYNC B1 ;  /* 0x0000000000017941 */ /* 0x000fea0003800000 */
.L_x_73:
        /* <DEDUP_REMOVED lines=12> */
.L_x_76:
[----:B------:R-:W-:Y:S05]  /*4570*/  BSYNC B1 ;  /* 0x0000000000017941 */ /* 0x000fea0003800000 */
.L_x_75:
        /* <DEDUP_REMOVED lines=12> */
.L_x_78:
[----:B------:R-:W-:Y:S05]  /*4640*/  BSYNC B1 ;  /* 0x0000000000017941 */ /* 0x000fea0003800000 */
.L_x_77:
        /* <DEDUP_REMOVED lines=12> */
.L_x_80:
[----:B------:R-:W-:Y:S05]  /*4710*/  BSYNC B1 ;  /* 0x0000000000017941 */ /* 0x000fea0003800000 */
.L_x_79:
        /* <DEDUP_REMOVED lines=12> */
.L_x_82:
[----:B------:R-:W-:Y:S05]  /*47e0*/  BSYNC B1 ;  /* 0x0000000000017941 */ /* 0x000fea0003800000 */
.L_x_81:
        /* <DEDUP_REMOVED lines=12> */
.L_x_84:
[----:B------:R-:W-:Y:S05]  /*48b0*/  BSYNC B1 ;  /* 0x0000000000017941 */ /* 0x000fea0003800000 */
.L_x_83:
        /* <DEDUP_REMOVED lines=12> */
.L_x_86:
[----:B------:R-:W-:Y:S05]  /*4980*/  BSYNC B1 ;  /* 0x0000000000017941 */ /* 0x000fea0003800000 */
.L_x_85:
        /* <DEDUP_REMOVED lines=12> */
.L_x_88:
[----:B------:R-:W-:Y:S05]  /*4a50*/  BSYNC B1 ;  /* 0x0000000000017941 */ /* 0x000fea0003800000 */
.L_x_87:
        /* <DEDUP_REMOVED lines=12> */
.L_x_90:
[----:B------:R-:W-:Y:S05]  /*4b20*/  BSYNC B1 ;  /* 0x0000000000017941 */ /* 0x000fea0003800000 */
.L_x_89:
        /* <DEDUP_REMOVED lines=12> */
.L_x_92:
[----:B------:R-:W-:Y:S05]  /*4bf0*/  BSYNC B1 ;  /* 0x0000000000017941 */ /* 0x000fea0003800000 */
.L_x_91:
        /* <DEDUP_REMOVED lines=12> */
.L_x_94:
[----:B------:R-:W-:Y:S05]  /*4cc0*/  BSYNC B1 ;  /* 0x0000000000017941 */ /* 0x000fea0003800000 */
.L_x_93:
        /* <DEDUP_REMOVED lines=12> */
.L_x_96:
[----:B------:R-:W-:Y:S05]  /*4d90*/  BSYNC B1 ;  /* 0x0000000000017941 */ /* 0x000fea0003800000 */
.L_x_95:
[----:B-----5:R-:W-:Y:S01]  /*4da0*/  LOP3.LUT R36, R36, 0xff, RZ, 0xc0, !PT ;  /* 0x000000ff24247812 */ /* 0x020fe200078ec0ff */
[----:B------:R-:W-:Y:S01]  /*4db0*/  BSSY B1, `(.L_x_97) ;  /* 0x000000b000017945 */ /* 0x000fe20003800000 */
[----:B------:R-:W-:Y:S02]  /*4dc0*/  ISETP.LT.OR P3, PT, R33, 0x39, !P2 ;  /* 0x000000392100780c */ /* 0x000fe40005761670 */
[----:B------:R-:W-:Y:S02]  /*4dd0*/  F2FP.F16.E5M2.UNPACK_B R36, R36 ;  /* 0x00000024ff24723e */ /* 0x000fe400020004ff */
[----:B0-2---:R-:W-:-:S03]  /*4de0*/  PRMT R28, RZ, 0x7610, R28 ;  /* 0x00007610ff1c7816 */ /* 0x005fc6000000001c */
[----:B------:R-:W-:-:S05]  /*4df0*/  HADD2.F32 R36, -RZ, R36.H0_H0 ;  /* 0x20000024ff247230 */ /* 0x000fca0000004100 */
[----:B------:R-:W-:-:S04]  /*4e00*/  FMUL R29, R36, R9 ;  /* 0x00000009241d7220 */ /* 0x000fc80000400000 */
[----:B------:R-:W-:-:S05]  /*4e10*/  FFMA R29, R114, R8, R29 ;  /* 0x00000008721d7223 */ /* 0x000fca000000001d */
[----:B------:R-:W-:-:S05]  /*4e20*/  F2FP.SATFINITE.E5M2.F32.PACK_AB_MERGE_C R29, RZ, R29, RZ ;  /* 0x0000001dff1d723e */ /* 0x000fca00048060ff */
[----:B------:R0:W-:Y:S01]  /*4e30*/  @!P1 STG.E.U8 desc[UR20][R24.64+0x39], R29 ;  /* 0x0000391d18009986 */ /* 0x0001e2000c101114 */
[----:B------:R-:W-:Y:S05]  /*4e40*/  @P3 BRA `(.L_x_98) ;  /* 0x0000000000043947 */ /* 0x000fea0003800000 */
[----:B------:R2:W5:Y:S02]  /*4e50*/  LDG.E.U8 R28, desc[UR20][R30.64+0x38] ;  /* 0x000038141e1c7981 */ /* 0x000564000c1e1100 */
.L_x_98:
[----:B------:R-:W-:Y:S05]  /*4e60*/  BSYNC B1 ;  /* 0x0000000000017941 */ /* 0x000fea0003800000 */
.L_x_97:
[----:B-----5:R-:W-:Y:S01]  /*4e70*/  LOP3.LUT R28, R28, 0xff, RZ, 0xc0, !PT ;  /* 0x000000ff1c1c7812 */ /* 0x020fe200078ec0ff */
[----:B------:R-:W-:Y:S01]  /*4e80*/  BSSY B1, `(.L_x_99) ;  /* 0x000000b000017945 */ /* 0x000fe20003800000 */
[----:B------:R-:W-:Y:S02]  /*4e90*/  ISETP.LT.OR P2, PT, R33, 0x3a, !P2 ;  /* 0x0000003a2100780c */ /* 0x000fe40005741670 */
[----:B------:R-:W-:Y:S02]  /*4ea0*/  F2FP.F16.E5M2.UNPACK_B R28, R28 ;  /* 0x0000001cff1c723e */ /* 0x000fe400020004ff */
[----:B01----:R-:W-:-:S03]  /*4eb0*/  PRMT R24, RZ, 0x7610, R24 ;  /* 0x00007610ff187816 */ /* 0x003fc60000000018 */
[----:B------:R-:W-:-:S05]  /*4ec0*/  HADD2.F32 R28, -RZ, R28.H0_H0 ;  /* 0x2000001cff1c7230 */ /* 0x000fca0000004100 */
[----:B------:R-:W-:-:S04]  /*4ed0*/  FMUL R28, R28, R9 ;  /* 0x000000091c1c7220 */ /* 0x000fc80000400000 */
[----:B------:R-:W-:-:S05]  /*4ee0*/  FFMA R28, R113, R8, R28 ;  /* 0x00000008711c7223 */ /* 0x000fca000000001c */
[----:B------:R-:W-:-:S05]  /*4ef0*/  F2FP.SATFINITE.E5M2.F32.PACK_AB_MERGE_C R25, RZ, R28, RZ ;  /* 0x0000001cff19723e */ /* 0x000fca00048060ff */
[----:B------:R0:W-:Y:S01]  /*4f00*/  @!P3 STG.E.U8 desc[UR20][R14.64+0x38], R25 ;  /* 0x000038190e00b986 */ /* 0x0001e2000c101114 */
[----:B------:R-:W-:Y:S05]  /*4f10*/  @P2 BRA `(.L_x_100) ;  /* 0x0000000000042947 */ /* 0x000fea0003800000 */
[----:B------:R1:W5:Y:S02]  /*4f20*/  LDG.E.U8 R24, desc[UR20][R30.64+0x39] ;  /* 0x000039141e187981 */ /* 0x000364000c1e1100 */
.L_x_100:
[----:B------:R-:W-:Y:S05]  /*4f30*/  BSYNC B1 ;  /* 0x0000000000017941 */ /* 0x000fea0003800000 */
.L_x_99:
[----:B-----5:R-:W-:Y:S01]  /*4f40*/  LOP3.LUT R24, R24, 0xff, RZ, 0xc0, !PT ;  /* 0x000000ff18187812 */ /* 0x020fe200078ec0ff */
[----:B------:R-:W-:Y:S01]  /*4f50*/  BSSY B1, `(.L_x_101) ;  /* 0x0000013000017945 */ /* 0x000fe20003800000 */
[----:B-1234-:R-:W-:Y:S02]  /*4f60*/  IADD3 R31, P1, R35, 0x80, RZ ;  /* 0x00000080231f7810 */ /* 0x01efe40007f3e0ff */
[----:B------:R-:W-:-:S03]  /*4f70*/  F2FP.F16.E5M2.UNPACK_B R24, R24 ;  /* 0x00000018ff18723e */ /* 0x000fc600020004ff */
[----:B0-----:R-:W-:Y:S01]  /*4f80*/  IMAD.X R25, RZ, RZ, R27, P1 ;  /* 0x000000ffff197224 */ /* 0x001fe200008e061b */
        /* <DEDUP_REMOVED lines=15> */
.L_x_102:
[----:B------:R-:W-:Y:S05]  /*5080*/  BSYNC B1 ;  /* 0x0000000000017941 */ /* 0x000fea0003800000 */
.L_x_101:
[----:B-----5:R-:W-:Y:S01]  /*5090*/  LOP3.LUT R28, R28, 0xff, RZ, 0xc0, !PT ;  /* 0x000000ff1c1c7812 */ /* 0x020fe200078ec0ff */
[----:B------:R-:W-:Y:S01]  /*50a0*/  BSSY B1, `(.L_x_103) ;  /* 0x000000b000017945 */ /* 0x000fe20003800000 */
[----:B------:R-:W-:Y:S02]  /*50b0*/  ISETP.LT.OR P3, PT, R33, 0x2, !P1 ;  /* 0x000000022100780c */ /* 0x000fe40004f61670 */
[----:B------:R-:W-:Y:S02]  /*50c0*/  F2FP.F16.E5M2.UNPACK_B R28, R28 ;  /* 0x0000001cff1c723e */ /* 0x000fe400020004ff */
[----:B0-----:R-:W-:-:S03]  /*50d0*/  PRMT R14, RZ, 0x7610, R14 ;  /* 0x00007610ff0e7816 */ /* 0x001fc6000000000e */
[----:B------:R-:W-:-:S05]  /*50e0*/  HADD2.F32 R28, -RZ, R28.H0_H0 ;  /* 0x2000001cff1c7230 */ /* 0x000fca0000004100 */
[----:B------:R-:W-:-:S04]  /*50f0*/  FMUL R28, R28, R9 ;  /* 0x000000091c1c7220 */ /* 0x000fc80000400000 */
[----:B------:R-:W-:-:S05]  /*5100*/  FFMA R28, R111, R8, R28 ;  /* 0x000000086f1c7223 */ /* 0x000fca000000001c */
[----:B------:R-:W-:-:S05]  /*5110*/  F2FP.SATFINITE.E5M2.F32.PACK_AB_MERGE_C R15, RZ, R28, RZ ;  /* 0x0000001cff0f723e */ /* 0x000fca00048060ff */
[----:B------:R0:W-:Y:S01]  /*5120*/  @!P5 STG.E.U8 desc[UR20][R12.64], R15 ;  /* 0x0000000f0c00d986 */ /* 0x0001e2000c101114 */
[----:B------:R-:W-:Y:S05]  /*5130*/  @P3 BRA `(.L_x_104) ;  /* 0x0000000000043947 */ /* 0x000fea0003800000 */
[----:B------:R2:W5:Y:S02]  /*5140*/  LDG.E.U8 R14, desc[UR20][R24.64+0x1] ;  /* 0x00000114180e7981 */ /* 0x000564000c1e1100 */
.L_x_104:
[----:B------:R-:W-:Y:S05]  /*5150*/  BSYNC B1 ;  /* 0x0000000000017941 */ /* 0x000fea0003800000 */
.L_x_103:
[----:B-----5:R-:W-:Y:S01]  /*5160*/  LOP3.LUT R14, R14, 0xff, RZ, 0xc0, !PT ;  /* 0x000000ff0e0e7812 */ /* 0x020fe200078ec0ff */
[----:B------:R-:W-:Y:S01]  /*5170*/  BSSY B1, `(.L_x_105) ;  /* 0x0000013000017945 */ /* 0x000fe20003800000 */
[----:B------:R-:W-:Y:S02]  /*5180*/  IADD3 R35, P2, R35, 0x88, RZ ;  /* 0x0000008823237810 */ /* 0x000fe40007f5e0ff */
[----:B------:R-:W-:-:S03]  /*5190*/  F2FP.F16.E5M2.UNPACK_B R14, R14 ;  /* 0x0000000eff0e723e */ /* 0x000fc600020004ff */
[----:B------:R-:W-:Y:S01]  /*51a0*/  IMAD.X R26, RZ, RZ, R27, P2 ;  /* 0x000000ffff1a7224 */ /* 0x000fe200010e061b */
[----:B------:R-:W-:Y:S01]  /*51b0*/  ISETP.GE.AND P2, PT, R34, 0x89, PT ;  /* 0x000000892200780c */ /* 0x000fe20003f46270 */
[----:B------:R-:W-:Y:S02]  /*51c0*/  HADD2.F32 R14, -RZ, R14.H0_H0 ;  /* 0x2000000eff0e7230 */ /* 0x000fe40000004100 */
[----:B------:R-:W-:Y:S01]  /*51d0*/  IMAD R26, R26, UR6, RZ ;  /* 0x000000061a1a7c24 */ /* 0x000fe2000f8e02ff */
[----:B------:R-:W-:Y:S01]  /*51e0*/  ISETP.LT.OR P5, PT, R33, 0x1, !P2 ;  /* 0x000000012100780c */ /* 0x000fe200057a1670 */
[----:B------:R-:W-:-:S04]  /*51f0*/  IMAD.WIDE.U32 R6, R35, UR6, R6 ;  /* 0x0000000623067c25 */ /* 0x000fc8000f8e0006 */
[----:B0-----:R-:W-:Y:S01]  /*5200*/  FMUL R15, R14, R9 ;  /* 0x000000090e0f7220 */ /* 0x001fe20000400000 */
[----:B------:R-:W-:Y:S01]  /*5210*/  PRMT R14, RZ, 0x7610, R14 ;  /* 0x00007610ff0e7816 */ /* 0x000fe2000000000e */
[----:B------:R-:W-:Y:S02]  /*5220*/  IMAD R35, R35, UR7, R26 ;  /* 0x0000000723237c24 */ /* 0x000fe4000f8e021a */
[----:B------:R-:W-:Y:S01]  /*5230*/  FFMA R15, R110, R8, R15 ;  /* 0x000000086e0f7223 */ /* 0x000fe2000000000f */
[----:B------:R-:W-:-:S04]  /*5240*/  IADD3 R6, P6, R6, UR10, RZ ;  /* 0x0000000a06067c10 */ /* 0x000fc8000ffde0ff */
[----:B------:R-:W-:Y:S02]  /*5250*/  F2FP.SATFINITE.E5M2.F32.PACK_AB_MERGE_C R15, RZ, R15, RZ ;  /* 0x0000000fff0f723e */ /* 0x000fe400048060ff */
[----:B------:R-:W-:-:S03]  /*5260*/  IADD3.X R7, R7, UR11, R35, P6, !PT ;  /* 0x0000000b07077c10 */ /* 0x000fc6000b7fe423 */
[----:B------:R0:W-:Y:S01]  /*5270*/  @!P3 STG.E.U8 desc[UR20][R12.64+0x1], R15 ;  /* 0x0000010f0c00b986 */ /* 0x0001e2000c101114 */
[----:B------:R-:W-:Y:S05]  /*5280*/  @P5 BRA `(.L_x_106) ;  /* 0x0000000000045947 */ /* 0x000fea0003800000 */
[----:B------:R3:W5:Y:S02]  /*5290*/  LDG.E.U8 R14, desc[UR20][R6.64] ;  /* 0x00000014060e7981 */ /* 0x000764000c1e1100 */
.L_x_106:
[----:B------:R-:W-:Y:S05]  /*52a0*/  BSYNC B1 ;  /* 0x0000000000017941 */ /* 0x000fea0003800000 */
.L_x_105:
[----:B-----5:R-:W-:Y:S01]  /*52b0*/  LOP3.LUT R14, R14, 0xff, RZ, 0xc0, !PT ;  /* 0x000000ff0e0e7812 */ /* 0x020fe200078ec0ff */
[----:B------:R-:W-:Y:S01]  /*52c0*/  BSSY B1, `(.L_x_107) ;  /* 0x000000b000017945 */ /* 0x000fe20003800000 */
[----:B------:R-:W-:Y:S02]  /*52d0*/  ISETP.LT.OR P3, PT, R33, 0x2, !P2 ;  /* 0x000000022100780c */ /* 0x000fe40005761670 */
[----:B------:R-:W-:-:S05]  /*52e0*/  F2FP.F16.E5M2.UNPACK_B R14, R14 ;  /* 0x0000000eff0e723e */ /* 0x000fca00020004ff */
[----:B------:R-:W-:-:S05]  /*52f0*/  HADD2.F32 R14, -RZ, R14.H0_H0 ;  /* 0x2000000eff0e7230 */ /* 0x000fca0000004100 */
[----:B------:R-:W-:-:S04]  /*5300*/  FMUL R14, R14, R9 ;  /* 0x000000090e0e7220 */ /* 0x000fc80000400000 */
[----:B------:R-:W-:-:S05]  /*5310*/  FFMA R14, R109, R8, R14 ;  /* 0x000000086d0e7223 */ /* 0x000fca000000000e */
[----:B0-----:R-:W-:Y:S02]  /*5320*/  F2FP.SATFINITE.E5M2.F32.PACK_AB_MERGE_C R15, RZ, R14, RZ ;  /* 0x0000000eff0f723e */ /* 0x001fe400048060ff */
[----:B------:R-:W-:-:S03]  /*5330*/  PRMT R14, RZ, 0x7610, R14 ;  /* 0x00007610ff0e7816 */ /* 0x000fc6000000000e */
[----:B------:R0:W-:Y:S01]  /*5340*/  @!P5 STG.E.U8 desc[UR20][R10.64], R15 ;  /* 0x0000000f0a00d986 */ /* 0x0001e2000c101114 */
[----:B------:R-:W-:Y:S05]  /*5350*/  @P3 BRA `(.L_x_108) ;  /* 0x0000000000043947 */ /* 0x000fea0003800000 */
[----:B------:R4:W5:Y:S02]  /*5360*/  LDG.E.U8 R14, desc[UR20][R6.64+0x1] ;  /* 0x00000114060e7981 */ /* 0x000964000c1e1100 */
.L_x_108:
[----:B------:R-:W-:Y:S05]  /*5370*/  BSYNC B1 ;  /* 0x0000000000017941 */ /* 0x000fea0003800000 */
.L_x_107:
[----:B-----5:R-:W-:Y:S01]  /*5380*/  LOP3.LUT R14, R14, 0xff, RZ, 0xc0, !PT ;  /* 0x000000ff0e0e7812 */ /* 0x020fe200078ec0ff */
[----:B------:R-:W-:Y:S01]  /*5390*/  BSSY B1, `(.L_x_109) ;  /* 0x000000b000017945 */ /* 0x000fe20003800000 */
[----:B------:R-:W-:Y:S02]  /*53a0*/  ISETP.LT.OR P5, PT, R33, 0x9, !P1 ;  /* 0x000000092100780c */ /* 0x000fe40004fa1670 */
[----:B------:R-:W-:-:S05]  /*53b0*/  F2FP.F16.E5M2.UNPACK_B R14, R14 ;  /* 0x0000000eff0e723e */ /* 0x000fca00020004ff */
[----:B------:R-:W-:-:S05]  /*53c0*/  HADD2.F32 R14, -RZ, R14.H0_H0 ;  /* 0x2000000eff0e7230 */ /* 0x000fca0000004100 */
[----:B0-----:R-:W-:Y:S01]  /*53d0*/  FMUL R15, R14, R9 ;  /* 0x000000090e0f7220 */ /* 0x001fe20000400000 */
[----:B------:R-:W-:-:S03]  /*53e0*/  PRMT R14, RZ, 0x7610, R14 ;  /* 0x00007610ff0e7816 */ /* 0x000fc6000000000e */
[----:B------:R-:W-:-:S05]  /*53f0*/  FFMA R15, R108, R8, R15 ;  /* 0x000000086c0f7223 */ /* 0x000fca000000000f */
[----:B------:R-:W-:-:S05]  /*5400*/  F2FP.SATFINITE.E5M2.F32.PACK_AB_MERGE_C R15, RZ, R15, RZ ;  /* 0x0000000fff0f723e */ /* 0x000fca00048060ff */
[----:B------:R0:W-:Y:S01]  /*5410*/  @!P3 STG.E.U8 desc[UR20][R10.64+0x1], R15 ;  /* 0x0000010f0a00b986 */ /* 0x0001e2000c101114 */
[----:B------:R-:W-:Y:S05]  /*5420*/  @P5 BRA `(.L_x_110) ;  /* 0x0000000000045947 */ /* 0x000fea0003800000 */
[----:B------:R0:W5:Y:S02]  /*5430*/  LDG.E.U8 R14, desc[UR20][R24.64+0x8] ;  /* 0x00000814180e7981 */ /* 0x000164000c1e1100 */
.L_x_110:
[----:B------:R-:W-:Y:S05]  /*5440*/  BSYNC B1 ;  /* 0x0000000000017941 */ /* 0x000fea0003800000 */
.L_x_109:
        /* <DEDUP_REMOVED lines=12> */
.L_x_112:
[----:B------:R-:W-:Y:S05]  /*5510*/  BSYNC B1 ;  /* 0x0000000000017941 */ /* 0x000fea0003800000 */
.L_x_111:
        /* <DEDUP_REMOVED lines=12> */
.L_x_114:
[----:B------:R-:W-:Y:S05]  /*55e0*/  BSYNC B1 ;  /* 0x0000000000017941 */ /* 0x000fea0003800000 */
.L_x_113:
        /* <DEDUP_REMOVED lines=12> */
.L_x_116:
[----:B------:R-:W-:Y:S05]  /*56b0*/  BSYNC B1 ;  /* 0x0000000000017941 */ /* 0x000fea0003800000 */
.L_x_115:
        /* <DEDUP_REMOVED lines=12> */
.L_x_118:
[----:B------:R-:W-:Y:S05]  /*5780*/  BSYNC B1 ;  /* 0x0000000000017941 */ /* 0x000fea0003800000 */
.L_x_117:
        /* <DEDUP_REMOVED lines=12> */
.L_x_120:
[----:B------:R-:W-:Y:S05]  /*5850*/  BSYNC B1 ;  /* 0x0000000000017941 */ /* 0x000fea0003800000 */
.L_x_119:
        /* <DEDUP_REMOVED lines=12> */
.L_x_122:
[----:B------:R-:W-:Y:S05]  /*5920*/  BSYNC B1 ;  /* 0x0000000000017941 */ /* 0x000fea0003800000 */
.L_x_121:
        /* <DEDUP_REMOVED lines=12> */
.L_x_124:
[----:B------:R-:W-:Y:S05]  /*59f0*/  BSYNC B1 ;  /* 0x0000000000017941 */ /* 0x000fea0003800000 */
.L_x_123:
        /* <DEDUP_REMOVED lines=12> */
.L_x_126:
[----:B------:R-:W-:Y:S05]  /*5ac0*/  BSYNC B1 ;  /* 0x0000000000017941 */ /* 0x000fea0003800000 */
.L_x_125:
        /* <DEDUP_REMOVED lines=12> */
.L_x_128:
[----:B------:R-:W-:Y:S05]  /*5b90*/  BSYNC B1 ;  /* 0x0000000000017941 */ /* 0x000fea0003800000 */
.L_x_127:
        /* <DEDUP_REMOVED lines=12> */
.L_x_130:
[----:B------:R-:W-:Y:S05]  /*5c60*/  BSYNC B1 ;  /* 0x0000000000017941 */ /* 0x000fea0003800000 */
.L_x_129:
        /* <DEDUP_REMOVED lines=12> */
.L_x_132:
[----:B------:R-:W-:Y:S05]  /*5d30*/  BSYNC B1 ;  /* 0x0000000000017941 */ /* 0x000fea0003800000 */
.L_x_131:
        /* <DEDUP_REMOVED lines=12> */
.L_x_134:
[----:B------:R-:W-:Y:S05]  /*5e00*/  BSYNC B1 ;  /* 0x0000000000017941 */ /* 0x000fea0003800000 */
.L_x_133:
        /* <DEDUP_REMOVED lines=12> */
.L_x_136:
[----:B------:R-:W-:Y:S05]  /*5ed0*/  BSYNC B1 ;  /* 0x0000000000017941 */ /* 0x000fea0003800000 */
.L_x_135:
        /* <DEDUP_REMOVED lines=12> */
.L_x_138:
[----:B------:R-:W-:Y:S05]  /*5fa0*/  BSYNC B1 ;  /* 0x0000000000017941 */ /* 0x000fea0003800000 */
.L_x_137:
        /* <DEDUP_REMOVED lines=12> */
.L_x_140:
[----:B------:R-:W-:Y:S05]  /*6070*/  BSYNC B1 ;  /* 0x0000000000017941 */ /* 0x000fea0003800000 */
.L_x_139:
        /* <DEDUP_REMOVED lines=12> */
.L_x_142:
[----:B------:R-:W-:Y:S05]  /*6140*/  BSYNC B1 ;  /* 0x0000000000017941 */ /* 0x000fea0003800000 */
.L_x_141:
        /* <DEDUP_REMOVED lines=12> */
.L_x_144:
[----:B------:R-:W-:Y:S05]  /*6210*/  BSYNC B1 ;  /* 0x0000000000017941 */ /* 0x000fea0003800000 */
.L_x_143:
        /* <DEDUP_REMOVED lines=12> */
.L_x_146:
[----:B------:R-:W-:Y:S05]  /*62e0*/  BSYNC B1 ;  /* 0x0000000000017941 */ /* 0x000fea0003800000 */
.L_x_145:
        /* <DEDUP_REMOVED lines=12> */
.L_x_148:
[----:B------:R-:W-:Y:S05]  /*63b0*/  BSYNC B1 ;  /* 0x0000000000017941 */ /* 0x000fea0003800000 */
.L_x_147:
        /* <DEDUP_REMOVED lines=12> */
.L_x_150:
[----:B------:R-:W-:Y:S05]  /*6480*/  BSYNC B1 ;  /* 0x0000000000017941 */ /* 0x000fea0003800000 */
.L_x_149:
        /* <DEDUP_REMOVED lines=12> */
.L_x_152:
[----:B------:R-:W-:Y:S05]  /*6550*/  BSYNC B1 ;  /* 0x0000000000017941 */ /* 0x000fea0003800000 */
.L_x_151:
        /* <DEDUP_REMOVED lines=12> */
.L_x_154:
[----:B------:R-:W-:Y:S05]  /*6620*/  BSYNC B1 ;  /* 0x0000000000017941 */ /* 0x000fea0003800000 */
.L_x_153:
        /* <DEDUP_REMOVED lines=12> */
.L_x_156:
[----:B------:R-:W-:Y:S05]  /*66f0*/  BSYNC B1 ;  /* 0x0000000000017941 */ /* 0x000fea0003800000 */
.L_x_155:
        /* <DEDUP_REMOVED lines=12> */
.L_x_158:
[----:B------:R-:W-:Y:S05]  /*67c0*/  BSYNC B1 ;  /* 0x0000000000017941 */ /* 0x000fea0003800000 */
.L_x_157:
        /* <DEDUP_REMOVED lines=12> */
.L_x_160:
[----:B------:R-:W-:Y:S05]  /*6890*/  BSYNC B1 ;  /* 0x0000000000017941 */ /* 0x000fea0003800000 */
.L_x_159:
        /* <DEDUP_REMOVED lines=12> */
.L_x_162:
[----:B------:R-:W-:Y:S05]  /*6960*/  BSYNC B1 ;  /* 0x0000000000017941 */ /* 0x000fea0003800000 */
.L_x_161:
        /* <DEDUP_REMOVED lines=12> */
.L_x_164:
[----:B------:R-:W-:Y:S05]  /*6a30*/  BSYNC B1 ;  /* 0x0000000000017941 */ /* 0x000fea0003800000 */
.L_x_163:
[----:B------:R-:W-:Y:S05]  /*6a40*/  @P2 BRA `(.L_x_165) ;  /* 0x0000001000302947 */ /* 0x000fea0003800000 */
[----:B-----5:R-:W-:-:S04]  /*6a50*/  LOP3.LUT R12, R12, 0xff, RZ, 0xc0, !PT ;  /* 0x000000ff0c0c7812 */ /* 0x020fc800078ec0ff */
[----:B------:R-:W-:-:S05]  /*6a60*/  F2FP.F16.E5M2.UNPACK_B R12, R12 ;  /* 0x0000000cff0c723e */ /* 0x000fca00020004ff */
[----:B------:R-:W-:-:S05]  /*6a70*/  HADD2.F32 R12, -RZ, R12.H0_H0 ;  /* 0x2000000cff0c7230 */ /* 0x000fca0000004100 */
[----:B0--34-:R-:W-:-:S04]  /*6a80*/  FMUL R7, R12, R9 ;  /* 0x000000090c077220 */ /* 0x019fc80000400000 */
[----:B------:R-:W-:-:S05]  /*6a90*/  FFMA R7, R18, R8, R7 ;  /* 0x0000000812077223 */ /* 0x000fca0000000007 */
[----:B------:R-:W-:-:S05]  /*6aa0*/  F2FP.SATFINITE.E5M2.F32.PACK_AB_MERGE_C R7, RZ, R7, RZ ;  /* 0x00000007ff07723e */ /* 0x000fca00048060ff */
[----:B------:R0:W-:Y:S01]  /*6ab0*/  STG.E.U8 desc[UR20][R10.64+0x39], R7 ;  /* 0x000039070a007986 */ /* 0x0001e2000c101114 */
[----:B------:R-:W-:Y:S05]  /*6ac0*/  BRA `(.L_x_165) ;  /* 0x0000001000107947 */ /* 0x000fea0003800000 */
.L_x_36:
[C---:B------:R-:W-:Y:S01]  /*6ad0*/  ISETP.GE.AND P1, PT, R34.reuse, 0x1, PT ;  /* 0x000000012200780c */ /* 0x040fe20003f26270 */
[-C--:B--2---:R-:W-:Y:S01]  /*6ae0*/  FMUL R143, R143, R8.reuse ;  /* 0x000000088f8f7220 */ /* 0x084fe20000400000 */
[----:B------:R-:W-:Y:S01]  /*6af0*/  ISETP.GE.AND P2, PT, R34, 0x9, PT ;  /* 0x000000092200780c */ /* 0x000fe20003f46270 */
[-C--:B------:R-:W-:Y:S01]  /*6b00*/  FMUL R142, R142, R8.reuse ;  /* 0x000000088e8e7220 */ /* 0x080fe20000400000 */
[----:B------:R-:W-:Y:S01]  /*6b10*/  ISETP.LT.OR P3, PT, R33, 0x1, !P1 ;  /* 0x000000012100780c */ /* 0x000fe20004f61670 */
[-C--:B------:R-:W-:Y:S01]  /*6b20*/  FMUL R141, R141, R8.reuse ;  /* 0x000000088d8d7220 */ /* 0x080fe20000400000 */
[C---:B------:R-:W-:Y:S01]  /*6b30*/  ISETP.LT.OR P6, PT, R33.reuse, 0x2, !P1 ;  /* 0x000000022100780c */ /* 0x040fe20004fc1670 */
[-C--:B------:R-:W-:Y:S01]  /*6b40*/  FMUL R140, R140, R8.reuse ;  /* 0x000000088c8c7220 */ /* 0x080fe20000400000 */
[----:B------:R-:W-:Y:S01]  /*6b50*/  ISETP.LT.OR P5, PT, R33, 0x1, !P2 ;  /* 0x000000012100780c */ /* 0x000fe200057a1670 */
[-C--:B------:R-:W-:Y:S01]  /*6b60*/  FMUL R139, R139, R8.reuse ;  /* 0x000000088b8b7220 */ /* 0x080fe20000400000 */
[----:B------:R-:W-:Y:S01]  /*6b70*/  F2FP.SATFINITE.E5M2.F32.PACK_AB_MERGE_C R143, RZ, R143, RZ ;  /* 0x0000008fff8f723e */ /* 0x000fe200048060ff */
[----:B------:R-:W-:Y:S01]  /*6b80*/  FMUL R138, R138, R8 ;  /* 0x000000088a8a7220 */ /* 0x000fe20000400000 */
[----:B------:R-:W-:Y:S01]  /*6b90*/  F2FP.SATFINITE.E5M2.F32.PACK_AB_MERGE_C R7, RZ, R142, RZ ;  /* 0x0000008eff07723e */ /* 0x000fe200048060ff */
[-C--:B------:R-:W-:Y:S01]  /*6ba0*/  FMUL R137, R137, R8.reuse ;  /* 0x0000000889897220 */ /* 0x080fe20000400000 */
[----:B------:R-:W-:Y:S01]  /*6bb0*/  F2FP.SATFINITE.E5M2.F32.PACK_AB_MERGE_C R141, RZ, R141, RZ ;  /* 0x0000008dff8d723e */ /* 0x000fe200048060ff */
[----:B------:R-:W-:Y:S01]  /*6bc0*/  FMUL R136, R136, R8 ;  /* 0x0000000888887220 */ /* 0x000fe20000400000 */
[----:B------:R-:W-:Y:S01]  /*6bd0*/  F2FP.SATFINITE.E5M2.F32.PACK_AB_MERGE_C R27, RZ, R140, RZ ;  /* 0x0000008cff1b723e */ /* 0x000fe200048060ff */
[----:B------:R-:W-:Y:S01]  /*6be0*/  @!P3 STG.E.U8 desc[UR20][R24.64], R143 ;  /* 0x0000008f1800b986 */ /* 0x000fe2000c101114 */
[----:B------:R-:W-:Y:S01]  /*6bf0*/  ISETP.LT.OR P3, PT, R33, 0x2, !P2 ;  /* 0x000000022100780c */ /* 0x000fe20005761670 */
[-C--:B------:R-:W-:Y:S01]  /*6c00*/  FMUL R135, R135, R8.reuse ;  /* 0x0000000887877220 */ /* 0x080fe20000400000 */
[----:B------:R-:W-:Y:S01]  /*6c10*/  F2FP.SATFINITE.E5M2.F32.PACK_AB_MERGE_C R139, RZ, R139, RZ ;  /* 0x0000008bff8b723e */ /* 0x000fe200048060ff */
[----:B------:R0:W-:Y:S01]  /*6c20*/  @!P6 STG.E.U8 desc[UR20][R24.64+0x1], R7 ;  /* 0x000001071800e986 */ /* 0x0001e2000c101114 */
[C---:B------:R-:W-:Y:S01]  /*6c30*/  ISETP.LT.OR P6, PT, R33.reuse, 0x9, !P1 ;  /* 0x000000092100780c */ /* 0x040fe20004fc1670 */
[-C--:B------:R-:W-:Y:S01]  /*6c40*/  FMUL R134, R134, R8.reuse ;  /* 0x0000000886867220 */ /* 0x080fe20000400000 */
[----:B------:R-:W-:Y:S01]  /*6c50*/  F2FP.SATFINITE.E5M2.F32.PACK_AB_MERGE_C R137, RZ, R137, RZ ;  /* 0x00000089ff89723e */ /* 0x000fe200048060ff */
[----:B------:R-:W-:Y:S01]  /*6c60*/  @!P5 STG.E.U8 desc[UR20][R14.64], R141 ;  /* 0x0000008d0e00d986 */ /* 0x000fe2000c101114 */
[----:B------:R-:W-:Y:S01]  /*6c70*/  ISETP.LT.OR P5, PT, R33, 0xa, !P1 ;  /* 0x0000000a2100780c */ /* 0x000fe20004fa1670 */
[----:B------:R-:W-:Y:S01]  /*6c80*/  FMUL R133, R133, R8 ;  /* 0x0000000885857220 */ /* 0x000fe20000400000 */
[----:B------:R-:W-:Y:S01]  /*6c90*/  F2FP.SATFINITE.E5M2.F32.PACK_AB_MERGE_C R29, RZ, R136, RZ ;  /* 0x00000088ff1d723e */ /* 0x000fe200048060ff */
[-C--:B------:R-:W-:Y:S01]  /*6ca0*/  FMUL R132, R132, R8.reuse ;  /* 0x0000000884847220 */ /* 0x080fe20000400000 */
[----:B------:R-:W-:Y:S01]  /*6cb0*/  F2FP.SATFINITE.E5M2.F32.PACK_AB_MERGE_C R135, RZ, R135, RZ ;  /* 0x00000087ff87723e */ /* 0x000fe200048060ff */
[----:B------:R1:W-:Y:S01]  /*6cc0*/  @!P3 STG.E.U8 desc[UR20][R14.64+0x1], R27 ;  /* 0x0000011b0e00b986 */ /* 0x0003e2000c101114 */
[----:B------:R-:W-:Y:S01]  /*6cd0*/  ISETP.LT.OR P3, PT, R33, 0x9, !P2 ;  /* 0x000000092100780c */ /* 0x000fe20005761670 */
[----:B------:R-:W-:Y:S01]  /*6ce0*/  FMUL R131, R131, R8 ;  /* 0x0000000883837220 */ /* 0x000fe20000400000 */
[----:B0-----:R-:W-:Y:S01]  /*6cf0*/  F2FP.SATFINITE.E5M2.F32.PACK_AB_MERGE_C R7, RZ, R138, RZ ;  /* 0x0000008aff07723e */ /* 0x001fe200048060ff */
[----:B------:R-:W-:Y:S01]  /*6d00*/  @!P6 STG.E.U8 desc[UR20][R24.64+0x8], R139 ;  /* 0x0000088b1800e986 */ /* 0x000fe2000c101114 */
[C---:B------:R-:W-:Y:S01]  /*6d10*/  ISETP.LT.OR P6, PT, R33.reuse, 0xa, !P2 ;  /* 0x0000000a2100780c */ /* 0x040fe200057c1670 */
[-C--:B------:R-:W-:Y:S01]  /*6d20*/  FMUL R130, R130, R8.reuse ;  /* 0x0000000882827220 */ /* 0x080fe20000400000 */
[----:B------:R-:W-:Y:S01]  /*6d30*/  F2FP.SATFINITE.E5M2.F32.PACK_AB_MERGE_C R133, RZ, R133, RZ ;  /* 0x00000085ff85723e */ /* 0x000fe200048060ff */
[----:B------:R0:W-:Y:S01]  /*6d40*/  @!P5 STG.E.U8 desc[UR20][R24.64+0x9], R7 ;  /* 0x000009071800d986 */ /* 0x0001e2000c101114 */
[----:B------:R-:W-:Y:S01]  /*6d50*/  ISETP.LT.OR P5, PT, R33, 0x11, !P1 ;  /* 0x000000112100780c */ /* 0x000fe20004fa1670 */
[-C--:B------:R-:W-:Y:S01]  /*6d60*/  FMUL R129, R129, R8.reuse ;  /* 0x0000000881817220 */ /* 0x080fe20000400000 */
[----:B------:R-:W-:Y:S01]  /*6d70*/  F2FP.SATFINITE.E5M2.F32.PACK_AB_MERGE_C R131, RZ, R131, RZ ;  /* 0x00000083ff83723e */ /* 0x000fe200048060ff */
[----:B------:R-:W-:Y:S01]  /*6d80*/  FMUL R128, R128, R8 ;  /* 0x0000000880807220 */ /* 0x000fe20000400000 */
[----:B-1----:R-:W-:Y:S01]  /*6d90*/  F2FP.SATFINITE.E5M2.F32.PACK_AB_MERGE_C R27, RZ, R132, RZ ;  /* 0x00000084ff1b723e */ /* 0x002fe200048060ff */
[----:B------:R-:W-:Y:S01]  /*6da0*/  @!P3 STG.E.U8 desc[UR20][R14.64+0x8], R137 ;  /* 0x000008890e00b986 */ /* 0x000fe2000c101114 */
[----:B------:R-:W-:Y:S01]  /*6db0*/  ISETP.LT.OR P3, PT, R33, 0x12, !P1 ;  /* 0x000000122100780c */ /* 0x000fe20004f61670 */
[-C--:B------:R-:W-:Y:S01]  /*6dc0*/  FMUL R127, R127, R8.reuse ;  /* 0x000000087f7f7220 */ /* 0x080fe20000400000 */
[----:B------:R-:W-:Y:S01]  /*6dd0*/  F2FP.SATFINITE.E5M2.F32.PACK_AB_MERGE_C R129, RZ, R129, RZ ;  /* 0x00000081ff81723e */ /* 0x000fe200048060ff */
[----:B------:R1:W-:Y:S01]  /*6de0*/  @!P6 STG.E.U8 desc[UR20][R14.64+0x9], R29 ;  /* 0x0000091d0e00e986 */ /* 0x0003e2000c101114 */
[C---:B------:R-:W-:Y:S01]  /*6df0*/  ISETP.LT.OR P6, PT, R33.reuse, 0x11, !P2 ;  /* 0x000000112100780c */ /* 0x040fe200057c1670 */
[----:B------:R-:W-:Y:S01]  /*6e00*/  FMUL R126, R126, R8 ;  /* 0x000000087e7e7220 */ /* 0x000fe20000400000 */
[----:B0-----:R-:W-:Y:S01]  /*6e10*/  F2FP.SATFINITE.E5M2.F32.PACK_AB_MERGE_C R7, RZ, R134, RZ ;  /* 0x00000086ff07723e */ /* 0x001fe200048060ff */
[----:B------:R-:W-:Y:S01]  /*6e20*/  @!P5 STG.E.U8 desc[UR20][R24.64+0x10], R135 ;  /* 0x000010871800d986 */ /* 0x000fe2000c101114 */
[----:B------:R-:W-:Y:S01]  /*6e30*/  ISETP.LT.OR P5, PT, R33, 0x12, !P2 ;  /* 0x000000122100780c */ /* 0x000fe200057a1670 */
[-C--:B------:R-:W-:Y:S01]  /*6e40*/  FMUL R125, R125, R8.reuse ;  /* 0x000000087d7d7220 */ /* 0x080fe20000400000 */
[----:B------:R-:W-:Y:S01]  /*6e50*/  F2FP.SATFINITE.E5M2.F32.PACK_AB_MERGE_C R127, RZ, R127, RZ ;  /* 0x0000007fff7f723e */ /* 0x000fe200048060ff */
[-C--:B------:R-:W-:Y:S01]  /*6e60*/  FMUL R124, R124, R8.reuse ;  /* 0x000000087c7c7220 */ /* 0x080fe20000400000 */
[-C--:B------:R-:W-:Y:S01]  /*6e70*/  FMUL R123, R123, R8.reuse ;  /* 0x000000087b7b7220 */ /* 0x080fe20000400000 */
[----:B------:R0:W-:Y:S01]  /*6e80*/  @!P3 STG.E.U8 desc[UR20][R24.64+0x11], R7 ;  /* 0x000011071800b986 */ /* 0x0001e2000c101114 */
[C---:B------:R-:W-:Y:S01]  /*6e90*/  ISETP.LT.OR P3, PT, R33.reuse, 0x19, !P1 ;  /* 0x000000192100780c */ /* 0x040fe20004f61670 */
[----:B------:R-:W-:Y:S01]  /*6ea0*/  FMUL R122, R122, R8 ;  /* 0x000000087a7a7220 */ /* 0x000fe20000400000 */
[----:B-1----:R-:W-:Y:S01]  /*6eb0*/  F2FP.SATFINITE.E5M2.F32.PACK_AB_MERGE_C R29, RZ, R130, RZ ;  /* 0x00000082ff1d723e */ /* 0x002fe200048060ff */
[----:B------:R-:W-:Y:S01]  /*6ec0*/  @!P6 STG.E.U8 desc[UR20][R14.64+0x10], R133 ;  /* 0x000010850e00e986 */ /* 0x000fe2000c101114 */
[----:B------:R-:W-:Y:S01]  /*6ed0*/  ISETP.LT.OR P6, PT, R33, 0x1a, !P1 ;  /* 0x0000001a2100780c */ /* 0x000fe20004fc1670 */
[-C--:B------:R-:W-:Y:S01]  /*6ee0*/  FMUL R121, R121, R8.reuse ;  /* 0x0000000879797220 */ /* 0x080fe20000400000 */
[----:B------:R-:W-:Y:S01]  /*6ef0*/  F2FP.SATFINITE.E5M2.F32.PACK_AB_MERGE_C R125, RZ, R125, RZ ;  /* 0x0000007dff7d723e */ /* 0x000fe200048060ff */
[----:B------:R1:W-:Y:S01]  /*6f00*/  @!P5 STG.E.U8 desc[UR20][R14.64+0x11], R27 ;  /* 0x0000111b0e00d986 */ /* 0x0003e2000c101114 */
[----:B------:R-:W-:Y:S01]  /*6f10*/  ISETP.LT.OR P5, PT, R33, 0x19, !P2 ;  /* 0x000000192100780c */ /* 0x000fe200057a1670 */
[-C--:B------:R-:W-:Y:S01]  /*6f20*/  FMUL R120, R120, R8.reuse ;  /* 0x0000000878787220 */ /* 0x080fe20000400000 */
[----:B------:R-:W-:Y:S01]  /*6f30*/  F2FP.SATFINITE.E5M2.F32.PACK_AB_MERGE_C R123, RZ, R123, RZ ;  /* 0x0000007bff7b723e */ /* 0x000fe200048060ff */
        /* <DEDUP_REMOVED lines=8> */
[----:B------:R-:W-:Y:S01]  /*6fc0*/  FMUL R117, R117, R8 ;  /* 0x0000000875757220 */ /* 0x000fe20000400000 */
[----:B-1----:R-:W-:Y:S01]  /*6fd0*/  F2FP.SATFINITE.E5M2.F32.PACK_AB_MERGE_C R27, RZ, R126, RZ ;  /* 0x0000007eff1b723e */ /* 0x002fe200048060ff */
[----:B------:R-:W-:Y:S01]  /*6fe0*/  @!P5 STG.E.U8 desc[UR20][R14.64+0x18], R129 ;  /* 0x000018810e00d986 */ /* 0x000fe2000c101114 */
[----:B------:R-:W-:Y:S01]  /*6ff0*/  ISETP.LT.OR P5, PT, R33, 0x22, !P1 ;  /* 0x000000222100780c */ /* 0x000fe20004fa1670 */
[-C--:B------:R-:W-:Y:S01]  /*7000*/  FMUL R116, R116, R8.reuse ;  /* 0x0000000874747220 */ /* 0x080fe20000400000 */
[----:B------:R-:W-:Y:S01]  /*7010*/  F2FP.SATFINITE.E5M2.F32.PACK_AB_MERGE_C R119, RZ, R119, RZ ;  /* 0x00000077ff77723e */ /* 0x000fe200048060ff */
[-C--:B------:R-:W-:Y:S01]  /*7020*/  FMUL R115, R115, R8.reuse ;  /* 0x0000000873737220 */ /* 0x080fe20000400000 */
[----:B------:R-:W-:Y:S01]  /*7030*/  F2FP.SATFINITE.E5M2.F32.PACK_AB_MERGE_C R117, RZ, R117, RZ ;  /* 0x00000075ff75723e */ /* 0x000fe200048060ff */
[----:B------:R1:W-:Y:S01]  /*7040*/  @!P3 STG.E.U8 desc[UR20][R14.64+0x19], R7 ;  /* 0x000019070e00b986 */ /* 0x0003e2000c101114 */
[C---:B------:R-:W-:Y:S01]  /*7050*/  ISETP.LT.OR P3, PT, R33.reuse, 0x21, !P2 ;  /* 0x000000212100780c */ /* 0x040fe20005761670 */
        /* <DEDUP_REMOVED lines=9> */
[----:B------:R-:W-:Y:S01]  /*70f0*/  FMUL R111, R111, R8 ;  /* 0x000000086f6f7220 */ /* 0x000fe20000400000 */
[----:B-1----:R-:W-:Y:S01]  /*7100*/  F2FP.SATFINITE.E5M2.F32.PACK_AB_MERGE_C R7, RZ, R122, RZ ;  /* 0x0000007aff07723e */ /* 0x002fe200048060ff */
[-C--:B------:R-:W-:Y:S01]  /*7110*/  FMUL R110, R110, R8.reuse ;  /* 0x000000086e6e7220 */ /* 0x080fe20000400000 */
        /* <DEDUP_REMOVED lines=29> */
[----:B------:R-:W-:Y:S01]  /*72f0*/  ISETP.LT.OR P3, PT, R33, 0x32, !P2 ;  /* 0x000000322100780c */ /* 0x000fe20005761670 */
[-C--:B------:R-:W-:Y:S01]  /*7300*/  FMUL R101, R101, R8.reuse ;  /* 0x0000000865657220 */ /* 0x080fe20000400000 */
[----:B------:R-:W-:Y:S01]  /*7310*/  F2FP.SATFINITE.E5M2.F32.PACK_AB_MERGE_C R103, RZ, R103, RZ ;  /* 0x00000067ff67723e */ /* 0x000fe200048060ff */
[----:B------:R0:W-:Y:S01]  /*7320*/  @!P6 STG.E.U8 desc[UR20][R24.64+0x31], R29 ;  /* 0x0000311d1800e986 */ /* 0x0001e2000c101114 */
[C---:B------:R-:W-:Y:S01]  /*7330*/  ISETP.LT.OR P6, PT, R33.reuse, 0x39, !P1 ;  /* 0x000000392100780c */ /* 0x040fe20004fc1670 */
[-C--:B------:R-:W-:Y:S01]  /*7340*/  FMUL R100, R100, R8.reuse ;  /* 0x0000000864647220 */ /* 0x080fe20000400000 */
[C---:B------:R-:W-:Y:S01]  /*7350*/  ISETP.LT.OR P1, PT, R33.reuse, 0x3a, !P1 ;  /* 0x0000003a2100780c */ /* 0x040fe20004f21670 */
[----:B------:R-:W-:Y:S01]  /*7360*/  @!P5 STG.E.U8 desc[UR20][R14.64+0x30], R117 ;  /* 0x000030750e00d986 */ /* 0x000fe2000c101114 */
[C---:B------:R-:W-:Y:S01]  /*7370*/  ISETP.LT.OR P5, PT, R33.reuse, 0x39, !P2 ;  /* 0x000000392100780c */ /* 0x040fe200057a1670 */
[-C--:B------:R-:W-:Y:S01]  /*7380*/  FMUL R98, R98, R8.reuse ;  /* 0x0000000862627220 */ /* 0x080fe20000400000 */
[----:B------:R-:W-:Y:S01]  /*7390*/  ISETP.LT.OR P2, PT, R33, 0x3a, !P2 ;  /* 0x0000003a2100780c */ /* 0x000fe20005741670 */
[----:B------:R-:W-:Y:S01]  /*73a0*/  FMUL R99, R99, R8 ;  /* 0x0000000863637220 */ /* 0x000fe20000400000 */
[----:B-1----:R-:W-:Y:S01]  /*73b0*/  F2FP.SATFINITE.E5M2.F32.PACK_AB_MERGE_C R27, RZ, R114, RZ ;  /* 0x00000072ff1b723e */ /* 0x002fe200048060ff */
[----:B------:R1:W-:Y:S01]  /*73c0*/  @!P3 STG.E.U8 desc[UR20][R14.64+0x31], R7 ;  /* 0x000031070e00b986 */ /* 0x0003e2000c101114 */
[C---:B------:R-:W-:Y:S01]  /*73d0*/  ISETP.GE.AND P3, PT, R34.reuse, 0x89, PT ;  /* 0x000000892200780c */ /* 0x040fe20003f66270 */
[----:B------:R-:W-:Y:S01]  /*73e0*/  FMUL R97, R97, R8 ;  /* 0x0000000861617220 */ /* 0x000fe20000400000 */
[----:B0-----:R-:W-:Y:S01]  /*73f0*/  F2FP.SATFINITE.E5M2.F32.PACK_AB_MERGE_C R29, RZ, R112, RZ ;  /* 0x00000070ff1d723e */ /* 0x001fe200048060ff */
[----:B------:R-:W-:Y:S01]  /*7400*/  @!P6 STG.E.U8 desc[UR20][R24.64+0x38], R115 ;  /* 0x000038731800e986 */ /* 0x000fe2000c101114 */
[----:B------:R-:W-:Y:S01]  /*7410*/  ISETP.GE.AND P6, PT, R34, 0x81, PT ;  /* 0x000000812200780c */ /* 0x000fe20003fc6270 */
[-C--:B------:R-:W-:Y:S01]  /*7420*/  FMUL R96, R96, R8.reuse ;  /* 0x0000000860607220 */ /* 0x080fe20000400000 */
[----:B------:R-:W-:Y:S01]  /*7430*/  F2FP.SATFINITE.E5M2.F32.PACK_AB_MERGE_C R101, RZ, R101, RZ ;  /* 0x00000065ff65723e */ /* 0x000fe200048060ff */
[----:B------:R0:W-:Y:S01]  /*7440*/  @!P1 STG.E.U8 desc[UR20][R24.64+0x39], R27 ;  /* 0x0000391b18009986 */ /* 0x0001e2000c101114 */
[----:B------:R-:W-:Y:S01]  /*7450*/  ISETP.LT.OR P1, PT, R33, 0x1, !P6 ;  /* 0x000000012100780c */ /* 0x000fe20007721670 */
[-C--:B------:R-:W-:Y:S01]  /*7460*/  FMUL R95, R95, R8.reuse ;  /* 0x000000085f5f7220 */ /* 0x080fe20000400000 */
[----:B------:R-:W-:Y:S01]  /*7470*/  F2FP.SATFINITE.E5M2.F32.PACK_AB_MERGE_C R99, RZ, R99, RZ ;  /* 0x00000063ff63723e */ /* 0x000fe200048060ff */
[----:B------:R-:W-:Y:S01]  /*7480*/  @!P2 STG.E.U8 desc[UR20][R14.64+0x39], R29 ;  /* 0x0000391d0e00a986 */ /* 0x000fe2000c101114 */
[C---:B------:R-:W-:Y:S01]  /*7490*/  ISETP.LT.OR P2, PT, R33.reuse, 0x2, !P6 ;  /* 0x000000022100780c */ /* 0x040fe20007741670 */
[----:B------:R-:W-:Y:S01]  /*74a0*/  FMUL R94, R94, R8 ;  /* 0x000000085e5e7220 */ /* 0x000fe20000400000 */
[----:B-1----:R-:W-:Y:S01]  /*74b0*/  F2FP.SATFINITE.E5M2.F32.PACK_AB_MERGE_C R7, RZ, R110, RZ ;  /* 0x0000006eff07723e */ /* 0x002fe200048060ff */
        /* <DEDUP_REMOVED lines=45> */
[----:B------:R-:W-:Y:S01]  /*7790*/  FMUL R18, R18, R8 ;  /* 0x0000000812127220 */ /* 0x000fe20000400000 */
[----:B------:R-:W-:-:S03]  /*77a0*/  F2FP.SATFINITE.E5M2.F32.PACK_AB_MERGE_C R17, RZ, R17, RZ ;  /* 0x00000011ff11723e */ /* 0x000fc600048060ff */
[----:B------:R-:W-:Y:S02]  /*77b0*/  F2FP.SATFINITE.E5M2.F32.PACK_AB_MERGE_C R19, RZ, R19, RZ ;  /* 0x00000013ff13723e */ /* 0x000fe400048060ff */
[----:B-1----:R-:W-:Y:S01]  /*77c0*/  F2FP.SATFINITE.E5M2.F32.PACK_AB_MERGE_C R7, RZ, R98, RZ ;  /* 0x00000062ff07723e */ /* 0x002fe200048060ff */
[----:B------:R0:W-:Y:S01]  /*77d0*/  @!P2 STG.E.U8 desc[UR20][R12.64+0x11], R15 ;  /* 0x0000110f0c00a986 */ /* 0x0001e2000c101114 */
[----:B------:R-:W-:-:S03]  /*77e0*/  ISETP.LT.OR P2, PT, R33, 0x1a, !P6 ;  /* 0x0000001a2100780c */ /* 0x000fc60007741670 */
[----:B------:R-:W-:Y:S01]  /*77f0*/  @!P1 STG.E.U8 desc[UR20][R10.64+0x10], R101 ;  /* 0x000010650a009986 */ /* 0x000fe2000c101114 */
[----:B------:R-:W-:-:S03]  /*7800*/  ISETP.LT.OR P1, PT, R33, 0x19, !P6 ;  /* 0x000000192100780c */ /* 0x000fc60007721670 */
[----:B------:R1:W-:Y:S01]  /*7810*/  @!P5 STG.E.U8 desc[UR20][R10.64+0x11], R25 ;  /* 0x000011190a00d986 */ /* 0x0003e2000c101114 */
[----:B------:R-:W-:Y:S02]  /*7820*/  ISETP.LT.OR P5, PT, R33, 0x19, !P3 ;  /* 0x000000192100780c */ /* 0x000fe40005fa1670 */
[----:B0-----:R-:W-:-:S03]  /*7830*/  F2FP.SATFINITE.E5M2.F32.PACK_AB_MERGE_C R15, RZ, R96, RZ ;  /* 0x00000060ff0f723e */ /* 0x001fc600048060ff */
[----:B------:R0:W-:Y:S01]  /*7840*/  @!P2 STG.E.U8 desc[UR20][R12.64+0x19], R7 ;  /* 0x000019070c00a986 */ /* 0x0001e2000c101114 */
[----:B------:R-:W-:-:S03]  /*7850*/  ISETP.LT.OR P2, PT, R33, 0x1a, !P3 ;  /* 0x0000001a2100780c */ /* 0x000fc60005f41670 */
[----:B------:R-:W-:Y:S01]  /*7860*/  @!P1 STG.E.U8 desc[UR20][R12.64+0x18], R99 ;  /* 0x000018630c009986 */ /* 0x000fe2000c101114 */
[C---:B------:R-:W-:Y:S02]  /*7870*/  ISETP.LT.OR P1, PT, R33.reuse, 0x21, !P6 ;  /* 0x000000212100780c */ /* 0x040fe40007721670 */
[----:B-1----:R-:W-:Y:S01]  /*7880*/  F2FP.SATFINITE.E5M2.F32.PACK_AB_MERGE_C R25, RZ, R94, RZ ;  /* 0x0000005eff19723e */ /* 0x002fe200048060ff */
[----:B------:R-:W-:Y:S01]  /*7890*/  @!P5 STG.E.U8 desc[UR20][R10.64+0x18], R97 ;  /* 0x000018610a00d986 */ /* 0x000fe2000c101114 */
[----:B------:R-:W-:Y:S02]  /*78a0*/  ISETP.LT.OR P5, PT, R33, 0x22, !P6 ;  /* 0x000000222100780c */ /* 0x000fe400077a1670 */
[----:B0-----:R-:W-:-:S03]  /*78b0*/  F2FP.SATFINITE.E5M2.F32.PACK_AB_MERGE_C R7, RZ, R92, RZ ;  /* 0x0000005cff07723e */ /* 0x001fc600048060ff */
        /* <DEDUP_REMOVED lines=19> */
[----:B------:R-:W-:Y:S01]  /*79f0*/  @!P5 STG.E.U8 desc[UR20][R10.64+0x29], R25 ;  /* 0x000029190a00d986 */ /* 0x000fe2000c101114 */
[----:B------:R-:W-:Y:S02]  /*7a00*/  ISETP.LT.OR P5, PT, R33, 0x32, !P6 ;  /* 0x000000322100780c */ /* 0x000fe400077a1670 */
[----:B0-----:R-:W-:-:S07]  /*7a10*/  F2FP.SATFINITE.E5M2.F32.PACK_AB_MERGE_C R15, RZ, R16, RZ ;  /* 0x00000010ff0f723e */ /* 0x001fce00048060ff */
[----:B------:R-:W-:Y:S01]  /*7a20*/  @!P1 STG.E.U8 desc[UR20][R12.64+0x30], R23 ;  /* 0x000030170c009986 */ /* 0x000fe2000c101114 */
[C---:B------:R-:W-:Y:S02]  /*7a30*/  ISETP.LT.OR P1, PT, R33.reuse, 0x39, !P6 ;  /* 0x000000392100780c */ /* 0x040fe40007721670 */
[C---:B------:R-:W-:Y:S01]  /*7a40*/  ISETP.LT.OR P6, PT, R33.reuse, 0x3a, !P6 ;  /* 0x0000003a2100780c */ /* 0x040fe200077c1670 */
[----:B------:R0:W-:Y:S01]  /*7a50*/  @!P5 STG.E.U8 desc[UR20][R12.64+0x31], R7 ;  /* 0x000031070c00d986 */ /* 0x0001e2000c101114 */
[----:B------:R-:W-:-:S03]  /*7a60*/  ISETP.LT.OR P5, PT, R33, 0x32, !P3 ;  /* 0x000000322100780c */ /* 0x000fc60005fa1670 */
[----:B------:R1:W-:Y:S01]  /*7a70*/  @!P2 STG.E.U8 desc[UR20][R10.64+0x30], R21 ;  /* 0x000030150a00a986 */ /* 0x0003e2000c101114 */
[C---:B------:R-:W-:Y:S02]  /*7a80*/  ISETP.LT.OR P2, PT, R33.reuse, 0x39, !P3 ;  /* 0x000000392100780c */ /* 0x040fe40005f41670 */
[----:B------:R-:W-:Y:S02]  /*7a90*/  ISETP.LT.OR P3, PT, R33, 0x3a, !P3 ;  /* 0x0000003a2100780c */ /* 0x000fe40005f61670 */
[----:B0-----:R-:W-:Y:S02]  /*7aa0*/  F2FP.SATFINITE.E5M2.F32.PACK_AB_MERGE_C R7, RZ, R20, RZ ;  /* 0x00000014ff07723e */ /* 0x001fe400048060ff */
[----:B-1----:R-:W-:-:S03]  /*7ab0*/  F2FP.SATFINITE.E5M2.F32.PACK_AB_MERGE_C R21, RZ, R18, RZ ;  /* 0x00000012ff15723e */ /* 0x002fc600048060ff */
[----:B------:R0:W-:Y:S04]  /*7ac0*/  @!P5 STG.E.U8 desc[UR20][R10.64+0x31], R7 ;  /* 0x000031070a00d986 */ /* 0x0001e8000c101114 */
[----:B------:R0:W-:Y:S04]  /*7ad0*/  @!P1 STG.E.U8 desc[UR20][R12.64+0x38], R17 ;  /* 0x000038110c009986 */ /* 0x0001e8000c101114 */
[----:B------:R0:W-:Y:S04]  /*7ae0*/  @!P6 STG.E.U8 desc[UR20][R12.64+0x39], R15 ;  /* 0x0000390f0c00e986 */ /* 0x0001e8000c101114 */
[----:B------:R0:W-:Y:S04]  /*7af0*/  @!P2 STG.E.U8 desc[UR20][R10.64+0x38], R19 ;  /* 0x000038130a00a986 */ /* 0x0001e8000c101114 */
[----:B------:R0:W-:Y:S02]  /*7b00*/  @!P3 STG.E.U8 desc[UR20][R10.64+0x39], R21 ;  /* 0x000039150a00b986 */ /* 0x0001e4000c101114 */
.L_x_165:
[----:B------:R-:W-:Y:S05]  /*7b10*/  BSYNC B0 ;  /* 0x0000000000007941 */ /* 0x000fea0003800000 */
.L_x_35:
[----:B------:R-:W-:Y:S01]  /*7b20*/  ULDC UR6, c[0x0][0xc] ;  /* 0x0000030000067ab9 */ /* 0x000fe20000000800 */
[----:B------:R-:W-:Y:S01]  /*7b30*/  ULDC UR7, c[0x0][0x10] ;  /* 0x0000040000077ab9 */ /* 0x000fe20000000800 */
[----:B0--34-:R-:W0:Y:S01]  /*7b40*/  LDC R7, c[0x0][0x14] ;  /* 0x00000500ff077b82 */ /* 0x019e220000000800 */
[----:B------:R-:W-:Y:S01]  /*7b50*/  UIMAD.WIDE.U32 UR6, UR6, UR7, URZ ;  /* 0x00000007060672a5 */ /* 0x000fe2000f8e003f */
[----:B------:R-:W-:Y:S01]  /*7b60*/  PRMT R10, RZ, 0x7610, R10 ;  /* 0x00007610ff0a7816 */ /* 0x000fe2000000000a */
[----:B------:R-:W-:-:S04]  /*7b70*/  IMAD.MOV.U32 R6, RZ, RZ, -0x1 ;  /* 0xffffffffff067424 */ /* 0x000fc800078e00ff */
[----:B0-----:R-:W-:-:S04]  /*7b80*/  IMAD.WIDE.U32 R2, R7, UR6, R2 ;  /* 0x0000000607027c25 */ /* 0x001fc8000f8e0002 */
[----:B------:R-:W-:Y:S01]  /*7b90*/  IMAD R7, R7, UR7, RZ ;  /* 0x0000000707077c24 */ /* 0x000fe2000f8e02ff */
[----:B------:R-:W-:Y:S02]  /*7ba0*/  ULDC.64 UR6, c[0x0][0x650] ;  /* 0x0001940000067ab9 */ /* 0x000fe40000000a00 */
[----:B------:R-:W-:Y:S01]  /*7bb0*/  ISETP.GE.U32.AND P1, PT, R2, UR6, PT ;  /* 0x0000000602007c0c */ /* 0x000fe2000bf26070 */
[----:B------:R-:W-:Y:S02]  /*7bc0*/  IMAD.IADD R3, R3, 0x1, R7 ;  /* 0x0000000103037824 */ /* 0x000fe400078e0207 */
[----:B------:R-:W-:-:S03]  /*7bd0*/  IMAD.MOV.U32 R7, RZ, RZ, -0x1 ;  /* 0xffffffffff077424 */ /* 0x000fc600078e00ff */
[----:B------:R-:W-:-:S13]  /*7be0*/  ISETP.GE.U32.AND.EX P1, PT, R3, UR7, PT, P1 ;  /* 0x0000000703007c0c */ /* 0x000fda000bf26110 */
[----:B------:R-:W-:Y:S05]  /*7bf0*/  @P1 BRA `(.L_x_166) ;  /* 0x0000000400601947 */ /* 0x000fea0003800000 */
[----:B------:R-:W0:Y:S01]  /*7c00*/  S2R R20, SR_CTAID.X ;  /* 0x0000000000147919 */ /* 0x000e220000002500 */
[----:B------:R-:W3:Y:S01]  /*7c10*/  LDC.64 R14, c[0x0][0x628] ;  /* 0x00018a00ff0e7b82 */ /* 0x000ee20000000a00 */
[----:B------:R-:W-:Y:S01]  /*7c20*/  ULDC UR6, c[0x0][0x150] ;  /* 0x0000540000067ab9 */ /* 0x000fe20000000800 */
[----:B-----5:R-:W-:Y:S01]  /*7c30*/  IMAD.MOV.U32 R12, RZ, RZ, R2 ;  /* 0x000000ffff0c7224 */ /* 0x020fe200078e0002 */
[----:B------:R-:W4:Y:S01]  /*7c40*/  S2R R22, SR_CTAID.Y ;  /* 0x0000000000167919 */ /* 0x000f220000002600 */
[----:B------:R-:W-:-:S04]  /*7c50*/  IMAD.MOV.U32 R13, RZ, RZ, R3 ;  /* 0x000000ffff0d7224 */ /* 0x000fc800078e0003 */
[----:B------:R-:W1:Y:S08]  /*7c60*/  LDC R23, c[0x0][0x144] ;  /* 0x00005100ff177b82 */ /* 0x000e700000000800 */
[----:B------:R-:W1:Y:S08]  /*7c70*/  LDC R16, c[0x0][0x630] ;  /* 0x00018c00ff107b82 */ /* 0x000e700000000800 */
[----:B------:R-:W1:Y:S01]  /*7c80*/  LDC.64 R18, c[0x0][0x620] ;  /* 0x00018800ff127b82 */ /* 0x000e620000000a00 */
[----:B---3--:R-:W-:-:S04]  /*7c90*/  ISETP.NE.U32.AND P1, PT, R14, RZ, PT ;  /* 0x000000ff0e00720c */ /* 0x008fc80003f25070 */
[----:B------:R-:W-:Y:S02]  /*7ca0*/  ISETP.NE.AND.EX P1, PT, R15, RZ, PT, P1 ;  /* 0x000000ff0f00720c */ /* 0x000fe40003f25310 */
[----:B0-----:R-:W-:-:S05]  /*7cb0*/  I2FP.F32.U32 R6, R20 ;  /* 0x0000001400067245 */ /* 0x001fca0000201000 */
[----:B------:R-:W-:-:S04]  /*7cc0*/  FMUL R6, R6, UR6 ;  /* 0x0000000606067c20 */ /* 0x000fc80008400000 */
[----:B------:R0:W3:Y:S02]  /*7cd0*/  F2I.U32.TRUNC.NTZ R21, R6 ;  /* 0x0000000600157305 */ /* 0x0000e4000020f000 */
[----:B----4-:R-:W-:Y:S05]  /*7ce0*/  @!P1 BRA `(.L_x_167) ;  /* 0x0000000000289947 */ /* 0x010fea0003800000 */
[----:B------:R-:W4:Y:S02]  /*7cf0*/  LDC R7, c[0x0][0x634] ;  /* 0x00018d00ff077b82 */ /* 0x000f240000000800 */
[----:B----4-:R-:W-:-:S05]  /*7d00*/  IADD3 R13, P1, R2, R7, RZ ;  /* 0x00000007020d7210 */ /* 0x010fca0007f3e0ff */
[----:B------:R-:W-:-:S04]  /*7d10*/  IMAD.X R17, RZ, RZ, R3, P1 ;  /* 0x000000ffff117224 */ /* 0x000fc800008e0603 */
[----:B0-----:R-:W-:-:S04]  /*7d20*/  IMAD.WIDE.U32 R6, R17, R14, RZ ;  /* 0x0000000e11067225 */ /* 0x001fc800078e00ff */
[----:B------:R-:W-:-:S04]  /*7d30*/  IMAD.WIDE.U32 R10, P1, R13, R15, R6 ;  /* 0x0000000f0d0a7225 */ /* 0x000fc80007820006 */
[----:B------:R-:W-:-:S04]  /*7d40*/  IMAD.WIDE.U32 R6, R13, R14, RZ ;  /* 0x0000000e0d067225 */ /* 0x000fc800078e00ff */
[----:B------:R-:W-:Y:S01]  /*7d50*/  IMAD.X R13, RZ, RZ, RZ, P1 ;  /* 0x000000ffff0d7224 */ /* 0x000fe200008e06ff */
[----:B------:R-:W-:Y:S01]  /*7d60*/  IADD3 RZ, P1, R7, R10, RZ ;  /* 0x0000000a07ff7210 */ /* 0x000fe20007f3e0ff */
[----:B------:R-:W-:-:S04]  /*7d70*/  IMAD.MOV.U32 R12, RZ, RZ, R11 ;  /* 0x000000ffff0c7224 */ /* 0x000fc800078e000b */
[----:B------:R-:W-:-:S08]  /*7d80*/  IMAD.WIDE.U32.X R12, R17, R15, R12, P1 ;  /* 0x0000000f110c7225 */ /* 0x000fd000008e040c */
.L_x_167:
[----:B------:R-:W4:Y:S01]  /*7d90*/  LDC.64 R28, c[0x0][0x640] ;  /* 0x00019000ff1c7b82 */ /* 0x000f220000000a00 */
[-C--:B-1----:R-:W-:Y:S01]  /*7da0*/  SHF.R.U64 R17, R12, R16.reuse, R13 ;  /* 0x000000100c117219 */ /* 0x082fe2000000120d */
[----:B---3--:R-:W-:Y:S01]  /*7db0*/  IMAD.MOV R21, RZ, RZ, -R21 ;  /* 0x000000ffff157224 */ /* 0x008fe200078e0a15 */
[----:B0-----:R-:W-:Y:S01]  /*7dc0*/  SHF.R.U32.HI R6, RZ, R16, R13 ;  /* 0x00000010ff067219 */ /* 0x001fe2000001160d */
[----:B------:R-:W-:Y:S01]  /*7dd0*/  ULDC UR6, c[0x0][0x154] ;  /* 0x0000550000067ab9 */ /* 0x000fe20000000800 */
[----:B------:R-:W-:Y:S01]  /*7de0*/  IADD3 R11, P1, RZ, -R17, RZ ;  /* 0x80000011ff0b7210 */ /* 0x000fe20007f3e0ff */
[----:B------:R-:W-:Y:S02]  /*7df0*/  IMAD R23, R23, R21, R20 ;  /* 0x0000001517177224 */ /* 0x000fe400078e0214 */
[----:B------:R-:W0:Y:S01]  /*7e00*/  LDC R12, c[0x0][0x618] ;  /* 0x00018600ff0c7b82 */ /* 0x000e220000000800 */
[----:B------:R-:W-:Y:S02]  /*7e10*/  IMAD.MOV.U32 R13, RZ, RZ, 0x1 ;  /* 0x00000001ff0d7424 */ /* 0x000fe400078e00ff */
[----:B------:R-:W-:-:S04]  /*7e20*/  IMAD.X R7, RZ, RZ, ~R6, P1 ;  /* 0x000000ffff077224 */ /* 0x000fc800008e0e06 */
[-C--:B------:R-:W-:Y:S01]  /*7e30*/  IMAD R10, R7, R18.reuse, RZ ;  /* 0x00000012070a7224 */ /* 0x080fe200078e02ff */
[----:B--2---:R-:W1:Y:S01]  /*7e40*/  LDC R24, c[0x0][0x608] ;  /* 0x00018200ff187b82 */ /* 0x004e620000000800 */
[----:B------:R-:W-:-:S04]  /*7e50*/  IMAD.WIDE.U32 R6, R11, R18, R2 ;  /* 0x000000120b067225 */ /* 0x000fc800078e0002 */
[----:B------:R-:W-:Y:S01]  /*7e60*/  IMAD R11, R11, R19, R10 ;  /* 0x000000130b0b7224 */ /* 0x000fe200078e020a */
[----:B------:R-:W-:Y:S02]  /*7e70*/  I2FP.F32.U32 R10, R22 ;  /* 0x00000016000a7245 */ /* 0x000fe40000201000 */
[----:B------:R-:W2:Y:S01]  /*7e80*/  LDC R26, c[0x0][0x658] ;  /* 0x00019600ff1a7b82 */ /* 0x000ea20000000800 */
[----:B------:R-:W-:Y:S01]  /*7e90*/  IMAD.IADD R7, R7, 0x1, R11 ;  /* 0x0000000107077824 */ /* 0x000fe200078e020b */
[----:B----4-:R-:W-:Y:S01]  /*7ea0*/  ISETP.NE.U32.AND P1, PT, R28, RZ, PT ;  /* 0x000000ff1c00720c */ /* 0x010fe20003f25070 */
[----:B------:R-:W-:Y:S01]  /*7eb0*/  FMUL R10, R10, UR6 ;  /* 0x000000060a0a7c20 */ /* 0x000fe20008400000 */
[----:B------:R-:W-:Y:S02]  /*7ec0*/  IMAD.MOV.U32 R11, RZ, RZ, -0x1 ;  /* 0xffffffffff0b7424 */ /* 0x000fe400078e00ff */
[----:B------:R-:W-:Y:S01]  /*7ed0*/  ISETP.NE.AND.EX P1, PT, R29, RZ, PT, P1 ;  /* 0x000000ff1d00720c */ /* 0x000fe20003f25310 */
[----:B------:R3:W4:Y:S01]  /*7ee0*/  F2I.U32.TRUNC.NTZ R19, R10 ;  /* 0x0000000a00137305 */ /* 0x000722000020f000 */
[----:B------:R-:W3:Y:S01]  /*7ef0*/  LDC R21, c[0x0][0x148] ;  /* 0x00005200ff157b82 */ /* 0x000ee20000000800 */
[----:B0-----:R-:W-:-:S02]  /*7f00*/  SHF.R.U64 R16, R6, R12, R7 ;  /* 0x0000000c06107219 */ /* 0x001fc40000001207 */
[----:B------:R-:W-:-:S05]  /*7f10*/  SHF.R.U32.HI R7, RZ, R12, R7 ;  /* 0x0000000cff077219 */ /* 0x000fca0000011607 */
[----:B------:R-:W0:Y:S01]  /*7f20*/  LDC R20, c[0x0][0x600] ;  /* 0x00018000ff147b82 */ /* 0x000e220000000800 */
[-CC-:B-1----:R-:W-:Y:S02]  /*7f30*/  SHF.R.U64 R14, R16, R24.reuse, R7.reuse ;  /* 0x00000018100e7219 */ /* 0x182fe40000001207 */
[----:B------:R-:W-:-:S05]  /*7f40*/  SHF.R.U32.HI R7, RZ, R24, R7 ;  /* 0x00000018ff077219 */ /* 0x000fca0000011607 */
[----:B------:R-:W1:Y:S01]  /*7f50*/  LDC R27, c[0x0][0x648] ;  /* 0x00019200ff1b7b82 */ /* 0x000e620000000800 */
[-CC-:B--2---:R-:W-:Y:S02]  /*7f60*/  SHF.R.U64 R18, R14, R26.reuse, R7.reuse ;  /* 0x0000001a0e127219 */ /* 0x184fe40000001207 */
[-C--:B------:R-:W-:Y:S02]  /*7f70*/  SHF.L.U32 R11, R11, R26.reuse, RZ ;  /* 0x0000001a0b0b7219 */ /* 0x080fe400000006ff */
[-C--:B------:R-:W-:Y:S01]  /*7f80*/  SHF.R.U32.HI R7, RZ, R26.reuse, R7 ;  /* 0x0000001aff077219 */ /* 0x080fe20000011607 */
[----:B------:R-:W-:Y:S01]  /*7f90*/  IMAD.MOV.U32 R6, RZ, RZ, R18 ;  /* 0x000000ffff067224 */ /* 0x000fe200078e0012 */
[----:B------:R-:W-:Y:S01]  /*7fa0*/  SHF.L.U32 R32, R13, R26, RZ ;  /* 0x0000001a0d207219 */ /* 0x000fe200000006ff */
[----:B------:R-:W2:Y:S01]  /*7fb0*/  LDC R30, c[0x0][0x638] ;  /* 0x00018e00ff1e7b82 */ /* 0x000ea20000000800 */
[----:B------:R-:W-:-:S07]  /*7fc0*/  LOP3.LUT R25, RZ, R11, RZ, 0x33, !PT ;  /* 0x0000000bff197212 */ /* 0x000fce00078e33ff */
[----:B------:R-:W0:Y:S01]  /*7fd0*/  LDC R31, c[0x0][0x610] ;  /* 0x00018400ff1f7b82 */ /* 0x000e220000000800 */
[----:B----4-:R-:W-:Y:S05]  /*7fe0*/  @!P1 BRA `(.L_x_168) ;  /* 0x0000000000289947 */ /* 0x010fea0003800000 */
[----:B------:R-:W4:Y:S02]  /*7ff0*/  LDC R13, c[0x0][0x64c] ;  /* 0x00019300ff0d7b82 */ /* 0x000f240000000800 */
[----:B----4-:R-:W-:-:S05]  /*8000*/  IADD3 R13, P1, R18, R13, RZ ;  /* 0x0000000d120d7210 */ /* 0x010fca0007f3e0ff */
[----:B------:R-:W-:-:S04]  /*8010*/  IMAD.X R15, RZ, RZ, R7, P1 ;  /* 0x000000ffff0f7224 */ /* 0x000fc800008e0607 */
[----:B------:R-:W-:-:S04]  /*8020*/  IMAD.WIDE.U32 R6, R15, R28, RZ ;  /* 0x0000001c0f067225 */ /* 0x000fc800078e00ff */
[----:B---3--:R-:W-:-:S04]  /*8030*/  IMAD.WIDE.U32 R10, P1, R13, R29, R6 ;  /* 0x0000001d0d0a7225 */ /* 0x008fc80007820006 */
[----:B------:R-:W-:-:S04]  /*8040*/  IMAD.WIDE.U32 R6, R13, R28, RZ ;  /* 0x0000001c0d067225 */ /* 0x000fc800078e00ff */
[----:B------:R-:W-:Y:S01]  /*8050*/  IMAD.X R13, RZ, RZ, RZ, P1 ;  /* 0x000000ffff0d7224 */ /* 0x000fe200008e06ff */
[----:B------:R-:W-:Y:S01]  /*8060*/  IADD3 RZ, P1, R7, R10, RZ ;  /* 0x0000000a07ff7210 */ /* 0x000fe20007f3e0ff */
[----:B------:R-:W-:-:S04]  /*8070*/  IMAD.MOV.U32 R12, RZ, RZ, R11 ;  /* 0x000000ffff0c7224 */ /* 0x000fc800078e000b */
[----:B------:R-:W-:-:S08]  /*8080*/  IMAD.WIDE.U32.X R6, R15, R29, R12, P1 ;  /* 0x0000001d0f067225 */ /* 0x000fd000008e040c */
.L_x_168:
[----:B-1----:R-:W-:Y:S01]  /*8090*/  SHF.R.U64 R6, R6, R27, R7 ;  /* 0x0000001b06067219 */ /* 0x002fe20000001207 */
[----:B0-----:R-:W-:Y:S01]  /*80a0*/  VIADD R13, R20, 0xffffffff ;  /* 0xffffffff140d7836 */ /* 0x001fe20000000000 */
[----:B------:R-:W-:Y:S01]  /*80b0*/  LOP3.LUT R11, R14, R25, RZ, 0xc0, !PT ;  /* 0x000000190e0b7212 */ /* 0x000fe200078ec0ff */
[----:B------:R-:W-:Y:S02]  /*80c0*/  IMAD.MOV R19, RZ, RZ, -R19 ;  /* 0x000000ffff137224 */ /* 0x000fe400078e0a13 */
[----:B------:R-:W-:Y:S02]  /*80d0*/  IMAD.MOV R7, RZ, RZ, -R6 ;  /* 0x000000ffff077224 */ /* 0x000fe400078e0a06 */
[----:B------:R-:W-:Y:S01]  /*80e0*/  IMAD R32, R32, R6, R11 ;  /* 0x0000000620207224 */ /* 0x000fe200078e020b */
[----:B------:R-:W-:Y:S01]  /*80f0*/  LOP3.LUT R11, R16, R13, RZ, 0xc0, !PT ;  /* 0x0000000d100b7212 */ /* 0x000fe200078ec0ff */
[----:B---3--:R-:W-:Y:S02]  /*8100*/  @P4 IMAD R23, R21, R19, R22 ;  /* 0x0000001315174224 */ /* 0x008fe400078e0216 */
[----:B--2---:R-:W-:-:S02]  /*8110*/  IMAD R6, R7, R30, R18 ;  /* 0x0000001e07067224 */ /* 0x004fc400078e0212 */
[----:B------:R-:W-:Y:S02]  /*8120*/  IMAD R32, R32, R31, R23 ;  /* 0x0000001f20207224 */ /* 0x000fe400078e0217 */
[----:B------:R-:W-:Y:S02]  /*8130*/  IMAD R11, R6, R20, R11 ;  /* 0x00000014060b7224 */ /* 0x000fe400078e020b */
[----:B------:R-:W-:Y:S02]  /*8140*/  IMAD.MOV.U32 R10, RZ, RZ, 0x1 ;  /* 0x00000001ff0a7424 */ /* 0x000fe400078e00ff */
[----:B------:R-:W-:Y:S01]  /*8150*/  IMAD.MOV.U32 R6, RZ, RZ, R17 ;  /* 0x000000ffff067224 */ /* 0x000fe200078e0011 */
[----:B------:R-:W-:Y:S02]  /*8160*/  SEL R7, R11, R32, !P4 ;  /* 0x000000200b077207 */ /* 0x000fe40006000000 */
[----:B------:R-:W-:-:S07]  /*8170*/  SEL R32, R32, R11, !P4 ;  /* 0x0000000b20207207 */ /* 0x000fce0006000000 */
.L_x_166:
[----:B------:R-:W-:Y:S01]  /*8180*/  UIADD3 UR5, UR9, UR5, URZ ;  /* 0x0000000509057290 */ /* 0x000fe2000fffe03f */
[----:B------:R-:W-:Y:S01]  /*8190*/  LOP3.LUT P1, RZ, R10, 0xff, RZ, 0xc0, !PT ;  /* 0x000000ff0aff7812 */ /* 0x000fe2000782c0ff */
[----:B------:R-:W-:Y:S02]  /*81a0*/  IMAD.MOV.U32 R10, RZ, RZ, R32 ;  /* 0x000000ffff0a7224 */ /* 0x000fe400078e0020 */
[----:B------:R-:W-:Y:S02]  /*81b0*/  USHF.R.U32.HI UR6, URZ, 0x2, UR5 ;  /* 0x000000023f067899 */ /* 0x000fe40008011605 */
[----:B------:R-:W-:Y:S02]  /*81c0*/  UISETP.GT.U32.AND UP1, UPT, UR5, 0x3, UPT ;  /* 0x000000030500788c */ /* 0x000fe4000bf24070 */
[----:B------:R-:W-:Y:S02]  /*81d0*/  ULOP3.LUT UR6, UR6, 0x1, URZ, 0xc0, !UPT ;  /* 0x0000000106067892 */ /* 0x000fe4000f8ec03f */
[----:B------:R-:W-:-:S02]  /*81e0*/  UISETP.LT.U32.AND UP1, UPT, UR9, 0x4, UP1 ;  /* 0x000000040900788c */ /* 0x000fc40008f21070 */
[----:B------:R-:W-:Y:S02]  /*81f0*/  UISETP.NE.U32.AND UP0, UPT, UR6, 0x1, UPT ;  /* 0x000000010600788c */ /* 0x000fe4000bf05070 */
[----:B------:R-:W-:Y:S02]  /*8200*/  USEL UR7, URZ, 0x1, !UP1 ;  /* 0x000000013f077887 */ /* 0x000fe4000c800000 */
[----:B------:R-:W-:Y:S02]  /*8210*/  UISETP.GT.U32.AND UP0, UPT, UR9, 0x3, !UP0 ;  /* 0x000000030900788c */ /* 0x000fe4000c704070 */
[----:B------:R-:W-:Y:S02]  /*8220*/  ULOP3.LUT UR5, UR5, 0x3, URZ, 0xc0, !UPT ;  /* 0x0000000305057892 */ /* 0x000fe4000f8ec03f */
[----:B------:R-:W-:-:S04]  /*8230*/  USEL UR6, URZ, 0x1, !UP0 ;  /* 0x000000013f067887 */ /* 0x000fc8000c000000 */
[----:B------:R-:W-:Y:S01]  /*8240*/  ULOP3.LUT UR4, UR6, UR4, UR7, 0x96, !UPT ;  /* 0x0000000406047292 */ /* 0x000fe2000f8e9607 */
[----:B------:R-:W-:Y:S11]  /*8250*/  @P1 BRA `(.L_x_169) ;  /* 0xffffff8c00bc1947 */ /* 0x000ff6000383ffff */
[----:B------:R-:W-:Y:S05]  /*8260*/  EXIT ;  /* 0x000000000000794d */ /* 0x000fea0003800000 */
.L_x_7:
[----:B0-----:R-:W-:Y:S01]  /*8270*/  ULDC.64 UR4, c[0x0][0x650] ;  /* 0x0001940000047ab9 */ /* 0x001fe20000000a00 */
        /* <DEDUP_REMOVED lines=25> */
.L_x_171:
[----:B------:R-:W0:Y:S01]  /*8410*/  LDC.64 R28, c[0x0][0x640] ;  /* 0x00019000ff1c7b82 */ /* 0x000e220000000a00 */
[-CC-:B------:R-:W-:Y:S01]  /*8420*/  SHF.R.U64 R21, R16, R10.reuse, R17.reuse ;  /* 0x0000000a10157219 */ /* 0x180fe20000001211 */
[----:B------:R-:W-:Y:S01]  /*8430*/  IMAD.MOV.U32 R27, RZ, RZ, 0x1 ;  /* 0x00000001ff1b7424 */ /* 0x000fe200078e00ff */
[----:B------:R-:W-:Y:S02]  /*8440*/  SHF.R.U32.HI R5, RZ, R10, R17 ;  /* 0x0000000aff057219 */ /* 0x000fe40000011611 */
[----:B------:R-:W-:-:S03]  /*8450*/  IADD3 R7, P0, RZ, -R21, RZ ;  /* 0x80000015ff077210 */ /* 0x000fc60007f1e0ff */
[----:B------:R-:W1:Y:S02]  /*8460*/  LDC R14, c[0x0][0x618] ;  /* 0x00018600ff0e7b82 */ /* 0x000e640000000800 */
[----:B------:R-:W-:Y:S02]  /*8470*/  IMAD.X R5, RZ, RZ, ~R5, P0 ;  /* 0x000000ffff057224 */ /* 0x000fe400000e0e05 */
[----:B------:R-:W-:-:S04]  /*8480*/  IMAD.WIDE.U32 R12, R7, R24, R2 ;  /* 0x00000018070c7225 */ /* 0x000fc800078e0002 */
[----:B------:R-:W2:Y:S01]  /*8490*/  LDC R16, c[0x0][0x608] ;  /* 0x00018200ff107b82 */ /* 0x000ea20000000800 */
[----:B------:R-:W-:-:S04]  /*84a0*/  IMAD R10, R5, R24, RZ ;  /* 0x00000018050a7224 */ /* 0x000fc800078e02ff */
[----:B------:R-:W-:Y:S02]  /*84b0*/  IMAD R5, R7, R25, R10 ;  /* 0x0000001907057224 */ /* 0x000fe400078e020a */
[----:B------:R-:W-:Y:S01]  /*84c0*/  IMAD.MOV.U32 R7, RZ, RZ, -0x1 ;  /* 0xffffffffff077424 */ /* 0x000fe200078e00ff */
[----:B------:R-:W3:Y:S01]  /*84d0*/  LDC R26, c[0x0][0x658] ;  /* 0x00019600ff1a7b82 */ /* 0x000ee20000000800 */
[----:B------:R-:W-:Y:S01]  /*84e0*/  IMAD.IADD R5, R13, 0x1, R5 ;  /* 0x000000010d057824 */ /* 0x000fe200078e0205 */
[----:B0-----:R-:W-:-:S04]  /*84f0*/  ISETP.NE.U32.AND P0, PT, R28, RZ, PT ;  /* 0x000000ff1c00720c */ /* 0x001fc80003f05070 */
        /* <DEDUP_REMOVED lines=8> */
[-CC-:B---3--:R-:W-:Y:S02]  /*8580*/  SHF.R.U64 R24, R22, R26.reuse, R5.reuse ;  /* 0x0000001a16187219 */ /* 0x188fe40000001205 */
[-C--:B------:R-:W-:Y:S02]  /*8590*/  SHF.L.U32 R7, R7, R26.reuse, RZ ;  /* 0x0000001a07077219 */ /* 0x080fe400000006ff */
[----:B------:R-:W-:Y:S01]  /*85a0*/  SHF.R.U32.HI R13, RZ, R26, R5 ;  /* 0x0000001aff0d7219 */ /* 0x000fe20000011605 */
[----:B------:R-:W-:Y:S01]  /*85b0*/  IMAD.MOV.U32 R12, RZ, RZ, R24 ;  /* 0x000000ffff0c7224 */ /* 0x000fe200078e0018 */
[----:B------:R-:W-:Y:S01]  /*85c0*/  LOP3.LUT R31, RZ, R7, RZ, 0x33, !PT ;  /* 0x00000007ff1f7212 */ /* 0x000fe200078e33ff */
[----:B------:R-:W3:Y:S01]  /*85d0*/  LDC R30, c[0x0][0x610] ;  /* 0x00018400ff1e7b82 */ /* 0x000ee20000000800 */
[----:B------:R-:W-:Y:S05]  /*85e0*/  @!P0 BRA `(.L_x_172) ;  /* 0x0000000000288947 */ /* 0x000fea0003800000 */
        /* <DEDUP_REMOVED lines=10> */
.L_x_172:
[----:B-1----:R-:W-:Y:S01]  /*8690*/  SHF.R.U64 R10, R12, R10, R13 ;  /* 0x0000000a0c0a7219 */ /* 0x002fe2000000120d */
[----:B0-----:R-:W-:Y:S01]  /*86a0*/  VIADD R9, R23, 0xffffffff ;  /* 0xffffffff17097836 */ /* 0x001fe20000000000 */
[----:B------:R-:W-:Y:S01]  /*86b0*/  SHF.L.U32 R27, R27, R26, RZ ;  /* 0x0000001a1b1b7219 */ /* 0x000fe200000006ff */
[----:B------:R-:W-:Y:S01]  /*86c0*/  @P4 IMAD R11, R19, R20, R8 ;  /* 0x00000014130b4224 */ /* 0x000fe200078e0208 */
[----:B------:R-:W-:Y:S01]  /*86d0*/  LOP3.LUT R5, R22, R31, RZ, 0xc0, !PT ;  /* 0x0000001f16057212 */ /* 0x000fe200078ec0ff */
[----:B------:R-:W-:Y:S01]  /*86e0*/  IMAD.MOV R7, RZ, RZ, -R10 ;  /* 0x000000ffff077224 */ /* 0x000fe200078e0a0a */
[----:B------:R-:W-:Y:S01]  /*86f0*/  LOP3.LUT R18, R18, R9, RZ, 0xc0, !PT ;  /* 0x0000000912127212 */ /* 0x000fe200078ec0ff */
[----:B------:R-:W-:Y:S02]  /*8700*/  IMAD.MOV.U32 R16, RZ, RZ, R21 ;  /* 0x000000ffff107224 */ /* 0x000fe400078e0015 */
[----:B------:R-:W-:Y:S02]  /*8710*/  IMAD R10, R27, R10, R5 ;  /* 0x0000000a1b0a7224 */ /* 0x000fe400078e0205 */
[----:B--2---:R-:W-:-:S02]  /*8720*/  IMAD R5, R7, R25, R24 ;  /* 0x0000001907057224 */ /* 0x004fc400078e0218 */
[----:B---3--:R-:W-:Y:S02]  /*8730*/  IMAD R11, R10, R30, R11 ;  /* 0x0000001e0a0b7224 */ /* 0x008fe400078e020b */
[----:B------:R-:W-:Y:S02]  /*8740*/  IMAD R18, R5, R23, R18 ;  /* 0x0000001705127224 */ /* 0x000fe400078e0212 */
[----:B------:R-:W-:-:S03]  /*8750*/  IMAD.MOV.U32 R7, RZ, RZ, 0x1 ;  /* 0x00000001ff077424 */ /* 0x000fc600078e00ff */
[----:B------:R-:W-:Y:S02]  /*8760*/  SEL R5, R18, R11, !P4 ;  /* 0x0000000b12057207 */ /* 0x000fe40006000000 */
[----:B------:R-:W-:-:S07]  /*8770*/  SEL R18, R11, R18, !P4 ;  /* 0x000000120b127207 */ /* 0x000fce0006000000 */
.L_x_170:
[----:B------:R-:W-:-:S08]  /*8780*/  NOP ;  /* 0x0000000000007918 */ /* 0x000fd00000000000 */
[----:B------:R-:W0:-:S00]  /*8790*/  USETMAXREG.DEALLOC.CTAPOOL 0x28 ;  /* 0x00000028000079c8 */ /* 0x000e0000080e0500 */
[----:B0-----:R-:W-:-:S13]  /*87a0*/  ISETP.NE.AND P0, PT, R6, RZ, PT ;  /* 0x000000ff0600720c */ /* 0x001fda0003f05270 */
[----:B------:R-:W-:Y:S05]  /*87b0*/  @P0 EXIT ;  /* 0x000000000000094d */ /* 0x000fea0003800000 */
[----:B------:R-:W-:Y:S01]  /*87c0*/  LOP3.LUT P0, RZ, R7, 0xff, RZ, 0xc0, !PT ;  /* 0x000000ff07ff7812 */ /* 0x000fe2000780c0ff */
[----:B------:R-:W-:Y:S02]  /*87d0*/  IMAD.MOV.U32 R15, RZ, RZ, 0x1 ;  /* 0x00000001ff0f7424 */ /* 0x000fe400078e00ff */
[----:B------:R-:W-:-:S10]  /*87e0*/  IMAD.MOV.U32 R14, RZ, RZ, RZ ;  /* 0x000000ffff0e7224 */ /* 0x000fd400078e00ff */
[----:B------:R-:W-:Y:S05]  /*87f0*/  @!P0 BRA `(.L_x_173) ;  /* 0x0000000c00388947 */ /* 0x000fea0003800000 */
[----:B------:R-:W0:Y:S01]  /*8800*/  LDC R6, c[0x0][0x28c] ;  /* 0x0000a300ff067b82 */ /* 0x000e220000000800 */
[----:B------:R-:W-:Y:S01]  /*8810*/  ULDC UR5, c[0x0][0x658] ;  /* 0x0001960000057ab9 */ /* 0x000fe20000000800 */
[----:B------:R-:W-:Y:S01]  /*8820*/  UMOV UR7, 0xffffffff ;  /* 0xffffffff00077882 */ /* 0x000fe20000000000 */
[----:B------:R-:W-:Y:S01]  /*8830*/  ULDC UR6, c[0x0][0xc] ;  /* 0x0000030000067ab9 */ /* 0x000fe20000000800 */
[----:B------:R-:W-:Y:S01]  /*8840*/  USHF.L.U32 UR8, UR7, UR5, URZ ;  /* 0x0000000507087299 */ /* 0x000fe2000800063f */
[----:B------:R-:W-:Y:S01]  /*8850*/  BSSY B0, `(.L_x_173) ;  /* 0x00000c8000007945 */ /* 0x000fe20003800000 */
[----:B------:R-:W-:Y:S01]  /*8860*/  UMOV UR9, 0x1 ;  /* 0x0000000100097882 */ /* 0x000fe20000000000 */
[----:B------:R-:W-:Y:S01]  /*8870*/  ULDC UR7, c[0x0][0x10] ;  /* 0x0000040000077ab9 */ /* 0x000fe20000000800 */
[----:B------:R-:W1:Y:S01]  /*8880*/  S2UR UR10, SR_CgaCtaId ;  /* 0x00000000000a79c3 */ /* 0x000e620000008800 */
[----:B------:R-:W-:Y:S01]  /*8890*/  UIMAD.WIDE.U32 UR6, UR6, UR7, URZ ;  /* 0x00000007060672a5 */ /* 0x000fe2000f8e003f */
[----:B------:R-:W-:Y:S01]  /*88a0*/  IMAD.MOV.U32 R12, RZ, RZ, 0x1 ;  /* 0x00000001ff0c7424 */ /* 0x000fe200078e00ff */
[----:B------:R-:W-:Y:S01]  /*88b0*/  USHF.L.U32 UR18, UR9, UR5, URZ ;  /* 0x0000000509127299 */ /* 0x000fe2000800063f */
[----:B------:R-:W-:Y:S01]  /*88c0*/  LOP3.LUT R17, R4, 0x2, RZ, 0xfc, !PT ;  /* 0x0000000204117812 */ /* 0x000fe200078efcff */
[----:B------:R-:W-:Y:S01]  /*88d0*/  IMAD.MOV.U32 R15, RZ, RZ, 0x1 ;  /* 0x00000001ff0f7424 */ /* 0x000fe200078e00ff */
[----:B------:R-:W-:Y:S01]  /*88e0*/  ULDC UR5, c[0x0][0x14] ;  /* 0x0000050000057ab9 */ /* 0x000fe20000000800 */
[----:B------:R-:W-:Y:S01]  /*88f0*/  IMAD.MOV.U32 R14, RZ, RZ, RZ ;  /* 0x000000ffff0e7224 */ /* 0x000fe200078e00ff */
[----:B------:R-:W-:-:S02]  /*8900*/  UIMAD.WIDE.U32 UR22, UR6, UR5, URZ ;  /* 0x00000005061672a5 */ /* 0x000fc4000f8e003f */
[----:B------:R-:W-:Y:S01]  /*8910*/  UIMAD UR13, UR7, UR5, URZ ;  /* 0x00000005070d72a4 */ /* 0x000fe2000f8e023f */
[----:B------:R-:W-:Y:S01]  /*8920*/  ULDC UR4, c[0x0][0x600] ;  /* 0x0001800000047ab9 */ /* 0x000fe20000000800 */
[----:B------:R-:W-:Y:S02]  /*8930*/  ULOP3.LUT UR17, URZ, UR8, URZ, 0x33, !UPT ;  /* 0x000000083f117292 */ /* 0x000fe4000f8e333f */
[----:B------:R-:W-:Y:S01]  /*8940*/  UIADD3 UR4, UR4, -0x1, URZ ;  /* 0xffffffff04047890 */ /* 0x000fe2000fffe03f */
[----:B0-----:R-:W-:Y:S01]  /*8950*/  VIADD R6, R6, 0x7f ;  /* 0x0000007f06067836 */ /* 0x001fe20000000000 */
[----:B------:R-:W-:Y:S01]  /*8960*/  UIADD3 UR13, UR23, UR13, URZ ;  /* 0x0000000d170d7290 */ /* 0x000fe2000fffe03f */
[----:B------:R-:W-:-:S03]  /*8970*/  ULDC.64 UR24, c[0x0][0x198] ;  /* 0x0000660000187ab9 */ /* 0x000fc60000000a00 */
[----:B------:R-:W-:Y:S01]  /*8980*/  SHF.R.S32.HI R7, RZ, 0x1f, R6 ;  /* 0x0000001fff077819 */ /* 0x000fe20000011406 */
[----:B-1----:R-:W-:-:S03]  /*8990*/  IMAD.U32 R11, RZ, RZ, UR10 ;  /* 0x0000000aff0b7e24 */ /* 0x002fc6000f8e00ff */
[----:B------:R-:W-:-:S04]  /*89a0*/  LEA.HI R7, R7, R6, RZ, 0x7 ;  /* 0x0000000607077211 */ /* 0x000fc800078f38ff */
[----:B------:R-:W-:-:S05]  /*89b0*/  SHF.R.S32.HI R13, RZ, 0x7, R7 ;  /* 0x00000007ff0d7819 */ /* 0x000fca0000011407 */
[----:B------:R-:W-:-:S07]  /*89c0*/  VIADD R10, R13, 0x1 ;  /* 0x000000010d0a7836 */ /* 0x000fce0000000000 */
.L_x_184:
[----:B------:R-:W-:-:S03]  /*89d0*/  UMOV UR5, 0xffffffff ;  /* 0xffffffff00057882 */ /* 0x000fc60000000000 */
[----:B------:R-:W-:Y:S05]  /*89e0*/  BRA.DIV UR5, `(.L_x_174) ;  /* 0x0000000e05ac7947 */ /* 0x000fea000b800000 */
[----:B------:R-:W-:-:S13]  /*89f0*/  ELECT P0, URZ, PT ;  /* 0x00000000003f782f */ /* 0x000fda0003800000 */
.L_x_195:
[----:B------:R-:W0:Y:S01]  /*8a00*/  LDC R6, c[0x0][0x28c] ;  /* 0x0000a300ff067b82 */ /* 0x000e220000000800 */
[----:B------:R-:W-:Y:S01]  /*8a10*/  BSSY B1, `(.L_x_175) ;  /* 0x000003a000017945 */ /* 0x000fe20003800000 */
[----:B0-----:R-:W-:-:S13]  /*8a20*/  ISETP.LT.OR P0, PT, R6, 0x1, !P0 ;  /* 0x000000010600780c */ /* 0x001fda0004701670 */
[----:B------:R-:W-:Y:S05]  /*8a30*/  @P0 BRA `(.L_x_176) ;  /* 0x0000000000dc0947 */ /* 0x000fea0003800000 */
[----:B------:R-:W-:Y:S02]  /*8a40*/  IMAD R18, R18, 0x2, R11 ;  /* 0x0000000212127824 */ /* 0x000fe400078e020b */
[----:B------:R-:W-:Y:S02]  /*8a50*/  IMAD.SHL.U32 R19, R5, 0x40, RZ ;  /* 0x0000004005137824 */ /* 0x000fe400078e00ff */
[----:B------:R-:W-:Y:S02]  /*8a60*/  IMAD.MOV.U32 R22, RZ, RZ, RZ ;  /* 0x000000ffff167224 */ /* 0x000fe400078e00ff */
[----:B------:R-:W-:Y:S02]  /*8a70*/  IMAD.MOV.U32 R5, RZ, RZ, R10 ;  /* 0x000000ffff057224 */ /* 0x000fe400078e000a */
[----:B------:R-:W-:Y:S02]  /*8a80*/  IMAD.MOV.U32 R6, RZ, RZ, R15 ;  /* 0x000000ffff067224 */ /* 0x000fe400078e000f */
[----:B------:R-:W-:-:S02]  /*8a90*/  IMAD.MOV.U32 R8, RZ, RZ, R14 ;  /* 0x000000ffff087224 */ /* 0x000fc400078e000e */
[----:B------:R-:W-:-:S07]  /*8aa0*/  IMAD.SHL.U32 R18, R18, 0x80, RZ ;  /* 0x0000008012127824 */ /* 0x000fce00078e00ff */
.L_x_179:
[----:B------:R-:W0:Y:S01]  /*8ab0*/  S2UR UR5, SR_CgaCtaId ;  /* 0x00000000000579c3 */ /* 0x000e220000008800 */
[----:B------:R-:W-:Y:S02]  /*8ac0*/  MOV R20, 0x400 ;  /* 0x0000040000147802 */ /* 0x000fe40000000f00 */
[----:B------:R-:W-:Y:S02]  /*8ad0*/  SHF.L.U32 R7, R6, 0x1f, RZ ;  /* 0x0000001f06077819 */ /* 0x000fe400000006ff */
[----:B------:R-:W-:-:S13]  /*8ae0*/  LOP3.LUT P1, RZ, R0, 0x7f, RZ, 0xc0, !PT ;  /* 0x0000007f00ff7812 */ /* 0x000fda000782c0ff */
[----:B------:R-:W1:Y:S01]  /*8af0*/  @!P1 LDC R9, c[0x0][0x500] ;  /* 0x00014000ff099b82 */ /* 0x000e620000000800 */
[----:B0-----:R-:W-:-:S05]  /*8b00*/  IMAD.U32 R11, RZ, RZ, UR5 ;  /* 0x00000005ff0b7e24 */ /* 0x001fca000f8e00ff */
[----:B------:R-:W-:-:S05]  /*8b10*/  LEA R21, R11, R20, 0x18 ;  /* 0x000000140b157211 */ /* 0x000fca00078ec0ff */
[----:B------:R-:W-:-:S04]  /*8b20*/  IMAD R20, R8, 0x8, R21 ;  /* 0x0000000808147824 */ /* 0x000fc800078e0215 */
[----:B------:R-:W0:Y:S02]  /*8b30*/  SYNCS.PHASECHK.TRANS64.TRYWAIT P0, [R20+URZ+0x20], R7 ;  /* 0x00002007140075a7 */ /* 0x000e24000800017f */
[----:B01----:R-:W-:Y:S05]  /*8b40*/  @!P0 BRA `(.L_x_177) ;  /* 0x0000000c00748947 */ /* 0x003fea0003800000 */
.L_x_196:
[----:B0-----:R-:W-:Y:S01]  /*8b50*/  PRMT R7, R17, 0x9910, RZ ;  /* 0x0000991011077816 */ /* 0x001fe200000000ff */
[----:B------:R0:W-:Y:S03]  /*8b60*/  @!P1 SYNCS.ARRIVE.TRANS64 RZ, [R20+URZ], R9 ;  /* 0x0000000914ff99a7 */ /* 0x0001e6000800003f */
[----:B------:R-:W-:-:S13]  /*8b70*/  ISETP.NE.AND P0, PT, R7, 0x2, PT ;  /* 0x000000020700780c */ /* 0x000fda0003f05270 */
[----:B0-----:R-:W-:Y:S05]  /*8b80*/  @P0 BRA `(.L_x_178) ;  /* 0x0000000000040947 */ /* 0x001fea0003800000 */
[----:B------:R-:W-:Y:S01]  /*8b90*/  BPT.TRAP 0x1 ;  /* 0x000000040000795c */ /* 0x000fe20000300000 */
.L_x_178:
[----:B------:R-:W-:Y:S01]  /*8ba0*/  IMAD R7, R8, 0x2, R11 ;  /* 0x0000000208077824 */ /* 0x000fe200078e020b */
[----:B------:R-:W-:Y:S01]  /*8bb0*/  R2UR UR9, R20 ;  /* 0x00000000140972ca */ /* 0x000fe200000e0000 */
[----:B------:R-:W-:Y:S01]  /*8bc0*/  VIADD R5, R5, 0xffffffff ;  /* 0xffffffff05057836 */ /* 0x000fe20000000000 */
[----:B------:R-:W-:Y:S01]  /*8bd0*/  UIADD3 UR6, UP0, UR24, 0xf0, URZ ;  /* 0x000000f018067890 */ /* 0x000fe2000ff1e03f */
[--C-:B------:R-:W-:Y:S01]  /*8be0*/  IMAD.U32 R7, R7, 0x4000, R21.reuse ;  /* 0x0000400007077824 */ /* 0x100fe200078e0015 */
[----:B------:R-:W-:Y:S01]  /*8bf0*/  R2UR UR11, R18 ;  /* 0x00000000120b72ca */ /* 0x000fe200000e0000 */
[----:B------:R-:W-:Y:S01]  /*8c00*/  IMAD R21, R8, 0x2000, R21 ;  /* 0x0000200008157824 */ /* 0x000fe200078e0215 */
[----:B------:R-:W-:Y:S01]  /*8c10*/  R2UR UR10, R22 ;  /* 0x00000000160a72ca */ /* 0x000fe200000e0000 */
[----:B------:R-:W-:Y:S01]  /*8c20*/  UIADD3 UR26, UP1, UR24, 0x1f0, URZ ;  /* 0x000001f0181a7890 */ /* 0x000fe2000ff3e03f */
[----:B------:R-:W-:Y:S01]  /*8c30*/  R2UR UR5, R7 ;  /* 0x00000000070572ca */ /* 0x000fe200000e0000 */
[----:B------:R-:W-:Y:S01]  /*8c40*/  UIADD3.X UR7, URZ, UR25, URZ, UP0, !UPT ;  /* 0x000000193f077290 */ /* 0x000fe200087fe43f */
[----:B------:R-:W-:Y:S01]  /*8c50*/  R2UR UR8, R21 ;  /* 0x00000000150872ca */ /* 0x000fe200000e0000 */
[----:B------:R-:W-:Y:S01]  /*8c60*/  VIADD R8, R8, 0x1 ;  /* 0x0000000108087836 */ /* 0x000fe20000000000 */
[----:B------:R-:W-:Y:S01]  /*8c70*/  R2UR UR12, R16 ;  /* 0x00000000100c72ca */ /* 0x000fe200000e0000 */
[----:B------:R-:W-:Y:S01]  /*8c80*/  UIADD3.X UR27, URZ, UR25, URZ, UP1, !UPT ;  /* 0x000000193f1b7290 */ /* 0x000fe20008ffe43f */
[----:B------:R-:W-:Y:S01]  /*8c90*/  R2UR UR19, R19 ;  /* 0x00000000131372ca */ /* 0x000fe200000e0000 */
[----:B------:R-:W-:Y:S01]  /*8ca0*/  UMOV UR20, 0x30000 ;  /* 0x0003000000147882 */ /* 0x000fe20000000000 */
[----:B------:R-:W-:Y:S01]  /*8cb0*/  ISETP.GT.AND P1, PT, R5, 0x1, PT ;  /* 0x000000010500780c */ /* 0x000fe20003f24270 */
[----:B------:R-:W-:Y:S01]  /*8cc0*/  UMOV UR14, 0x0 ;  /* 0x00000000000e7882 */ /* 0x000fe20000000000 */
[----:B------:R-:W-:Y:S01]  /*8cd0*/  UMOV UR15, 0x10000000 ;  /* 0x10000000000f7882 */ /* 0x000fe20000000000 */
[----:B------:R-:W-:Y:S01]  /*8ce0*/  ISETP.NE.AND P0, PT, R8, 0x4, PT ;  /* 0x000000040800780c */ /* 0x000fe20003f05270 */
[----:B------:R-:W-:Y:S01]  /*8cf0*/  VIADD R22, R22, 0x80 ;  /* 0x0000008016167836 */ /* 0x000fe20000000000 */
[----:B------:R-:W-:-:S02]  /*8d00*/  UIADD3 UR5, UR5, 0x100, URZ ;  /* 0x0000010005057890 */ /* 0x000fc4000fffe03f */
[----:B------:R-:W-:Y:S01]  /*8d10*/  UIADD3 UR16, UR8, 0x20100, URZ ;  /* 0x0002010008107890 */ /* 0x000fe2000fffe03f */
[----:B------:R-:W-:Y:S02]  /*8d20*/  SEL R7, RZ, 0x1, P0 ;  /* 0x00000001ff077807 */ /* 0x000fe40000000000 */
[----:B------:R-:W-:Y:S02]  /*8d30*/  SEL R8, R8, RZ, P0 ;  /* 0x000000ff08087207 */ /* 0x000fe40000000000 */
[----:B------:R-:W-:Y:S01]  /*8d40*/  UMOV UR8, UR5 ;  /* 0x0000000500087c82 */ /* 0x000fe20008000000 */
[----:B------:R-:W-:Y:S01]  /*8d50*/  LOP3.LUT R6, R6, R7, RZ, 0x3c, !PT ;  /* 0x0000000706067212 */ /* 0x000fe200078e3cff */
[----:B------:R0:W-:Y:S02]  /*8d60*/  UTMALDG.3D.MULTICAST [UR8], [UR6], UR20, desc[UR14] ;  /* 0x00000e08060073b4 */ /* 0x0001e40008011814 */
[----:B0-----:R-:W-:Y:S01]  /*8d70*/  UMOV UR8, UR16 ;  /* 0x0000001000087c82 */ /* 0x001fe20008000000 */
[----:B------:R-:W-:-:S02]  /*8d80*/  UMOV UR11, UR19 ;  /* 0x00000013000b7c82 */ /* 0x000fc40008000000 */
[----:B------:R0:W-:Y:S02]  /*8d90*/  UTMALDG.3D [UR8], [UR26], desc[UR14] ;  /* 0x00000e081a0075b4 */ /* 0x0001e40008011000 */
[----:B0-----:R-:W-:Y:S05]  /*8da0*/  @P1 BRA `(.L_x_179) ;  /* 0xfffffffc00401947 */ /* 0x001fea000383ffff */
.L_x_176:
[----:B------:R-:W-:Y:S05]  /*8db0*/  BSYNC B1 ;  /* 0x0000000000017941 */ /* 0x000fea0003800000 */
.L_x_175:
[----:B------:R-:W-:Y:S01]  /*8dc0*/  LOP3.LUT P1, RZ, R12, 0xff, RZ, 0xc0, !PT ;  /* 0x000000ff0cff7812 */ /* 0x000fe2000782c0ff */
[C---:B------:R-:W-:Y:S01]  /*8dd0*/  IMAD.IADD R14, R13.reuse, 0x1, R14 ;  /* 0x000000010d0e7824 */ /* 0x040fe200078e020e */
[----:B------:R-:W-:Y:S01]  /*8de0*/  IADD3 R2, P2, R2, UR22, RZ ;  /* 0x0000001602027c10 */ /* 0x000fe2000ff5e0ff */
[----:B------:R-:W-:Y:S01]  /*8df0*/  ULDC.64 UR6, c[0x0][0x650] ;  /* 0x0001940000067ab9 */ /* 0x000fe20000000a00 */
[----:B------:R-:W-:Y:S01]  /*8e00*/  BSSY B1, `(.L_x_180) ;  /* 0x000006a000017945 */ /* 0x000fe20003800000 */
[----:B------:R-:W-:Y:S01]  /*8e10*/  IMAD.MOV.U32 R18, RZ, RZ, -0x1 ;  /* 0xffffffffff127424 */ /* 0x000fe200078e00ff */
[----:B------:R-:W-:Y:S01]  /*8e20*/  ISETP.GT.U32.AND P0, PT, R14, 0x3, PT ;  /* 0x000000030e00780c */ /* 0x000fe20003f04070 */
[----:B------:R-:W-:Y:S01]  /*8e30*/  IMAD.MOV.U32 R16, RZ, RZ, -0x1 ;  /* 0xffffffffff107424 */ /* 0x000fe200078e00ff */
[----:B------:R-:W-:Y:S02]  /*8e40*/  SHF.R.U32.HI R5, RZ, 0x2, R14 ;  /* 0x00000002ff057819 */ /* 0x000fe4000001160e */
[----:B------:R-:W-:-:S02]  /*8e50*/  ISETP.LT.U32.AND P0, PT, R13, 0x4, P0 ;  /* 0x000000040d00780c */ /* 0x000fc40000701070 */
[----:B------:R-:W-:Y:S01]  /*8e60*/  IADD3.X R3, R3, UR13, RZ, P2, !PT ;  /* 0x0000000d03037c10 */ /* 0x000fe200097fe4ff */
[----:B------:R-:W0:Y:S01]  /*8e70*/  @P1 S2R R11, SR_CgaCtaId ;  /* 0x00000000000b1919 */ /* 0x000e220000008800 */
[----:B------:R-:W-:Y:S02]  /*8e80*/  @P1 MOV R6, 0x400 ;  /* 0x0000040000061802 */ /* 0x000fe40000000f00 */
[----:B------:R-:W-:Y:S02]  /*8e90*/  ISETP.GE.U32.AND P2, PT, R2, UR6, PT ;  /* 0x0000000602007c0c */ /* 0x000fe4000bf46070 */
[----:B------:R-:W-:Y:S02]  /*8ea0*/  LOP3.LUT R5, R5, 0x1, RZ, 0xc0, !PT ;  /* 0x0000000105057812 */ /* 0x000fe400078ec0ff */
[----:B------:R-:W-:Y:S02]  /*8eb0*/  LOP3.LUT R14, R14, 0x3, RZ, 0xc0, !PT ;  /* 0x000000030e0e7812 */ /* 0x000fe400078ec0ff */
[----:B------:R-:W-:-:S02]  /*8ec0*/  PRMT R12, RZ, 0x7610, R12 ;  /* 0x00007610ff0c7816 */ /* 0x000fc4000000000c */
[----:B0-----:R-:W-:-:S04]  /*8ed0*/  @P1 LEA R6, R11, R6, 0x18 ;  /* 0x000000060b061211 */ /* 0x001fc800078ec0ff */
[----:B------:R0:W-:Y:S01]  /*8ee0*/  @P1 SYNCS.ARRIVE.TRANS64.A1T0 RZ, [R6+URZ+0x58], RZ ;  /* 0x000058ff06ff19a7 */ /* 0x0001e2000810003f */
[----:B------:R-:W-:-:S04]  /*8ef0*/  ISETP.NE.U32.AND P1, PT, R5, 0x1, PT ;  /* 0x000000010500780c */ /* 0x000fc80003f25070 */
[----:B------:R-:W-:Y:S02]  /*8f00*/  ISETP.GT.U32.AND P1, PT, R13, 0x3, !P1 ;  /* 0x000000030d00780c */ /* 0x000fe40004f24070 */
[----:B0-----:R-:W-:Y:S02]  /*8f10*/  SEL R6, RZ, 0x1, !P0 ;  /* 0x00000001ff067807 */ /* 0x001fe40004000000 */
[----:B------:R-:W-:Y:S02]  /*8f20*/  ISETP.GE.U32.AND.EX P0, PT, R3, UR7, PT, P2 ;  /* 0x0000000703007c0c */ /* 0x000fe4000bf06120 */
[----:B------:R-:W-:-:S04]  /*8f30*/  SEL R5, RZ, 0x1, !P1 ;  /* 0x00000001ff057807 */ /* 0x000fc80004800000 */
[--C-:B------:R-:W-:Y:S01]  /*8f40*/  LOP3.LUT R15, R5, R15, R6.reuse, 0x96, !PT ;  /* 0x0000000f050f7212 */ /* 0x100fe200078e9606 */
[----:B------:R-:W-:Y:S01]  /*8f50*/  IMAD.MOV.U32 R5, RZ, RZ, -0x1 ;  /* 0xffffffffff057424 */ /* 0x000fe200078e00ff */
[----:B------:R-:W-:-:S05]  /*8f60*/  PRMT R6, RZ, 0x7610, R6 ;  /* 0x00007610ff067816 */ /* 0x000fca0000000006 */
[----:B------:R-:W-:Y:S05]  /*8f70*/  @P0 BRA `(.L_x_181) ;  /* 0x0000000400480947 */ /* 0x000fea0003800000 */
[----:B------:R-:W0:Y:S01]  /*8f80*/  S2R R18, SR_CTAID.X ;  /* 0x0000000000127919 */ /* 0x000e220000002500 */
[----:B------:R-:W-:Y:S01]  /*8f90*/  ULDC.64 UR6, c[0x0][0x628] ;  /* 0x00018a0000067ab9 */ /* 0x000fe20000000a00 */
[----:B------:R-:W1:Y:S01]  /*8fa0*/  LDC R19, c[0x0][0x144] ;  /* 0x00005100ff137b82 */ /* 0x000e620000000800 */
[----:B------:R-:W-:Y:S01]  /*8fb0*/  ISETP.NE.U32.AND P0, PT, RZ, UR6, PT ;  /* 0x00000006ff007c0c */ /* 0x000fe2000bf05070 */
[----:B------:R-:W2:Y:S01]  /*8fc0*/  S2R R5, SR_CTAID.Y ;  /* 0x0000000000057919 */ /* 0x000ea20000002600 */
[----:B------:R-:W-:Y:S01]  /*8fd0*/  ULDC UR8, c[0x0][0x630] ;  /* 0x00018c0000087ab9 */ /* 0x000fe20000000800 */
[----:B------:R-:W-:Y:S01]  /*8fe0*/  ULDC UR9, c[0x0][0x150] ;  /* 0x0000540000097ab9 */ /* 0x000fe20000000800 */
[----:B------:R-:W-:Y:S01]  /*8ff0*/  ISETP.NE.AND.EX P0, PT, RZ, UR7, PT, P0 ;  /* 0x00000007ff007c0c */ /* 0x000fe2000bf05300 */
[----:B------:R-:W-:Y:S02]  /*9000*/  IMAD.MOV.U32 R6, RZ, RZ, R2 ;  /* 0x000000ffff067224 */ /* 0x000fe400078e0002 */
[----:B------:R-:W-:Y:S01]  /*9010*/  IMAD.MOV.U32 R7, RZ, RZ, R3 ;  /* 0x000000ffff077224 */ /* 0x000fe200078e0003 */
[----:B0-----:R-:W-:-:S09]  /*9020*/  I2FP.F32.U32 R20, R18 ;  /* 0x0000001200147245 */ /* 0x001fd20000201000 */
[----:B------:R-:W-:Y:S05]  /*9030*/  @!P0 BRA `(.L_x_182) ;  /* 0x0000000000288947 */ /* 0x000fea0003800000 */
[----:B------:R-:W-:Y:S02]  /*9040*/  ULDC UR5, c[0x0][0x634] ;  /* 0x00018d0000057ab9 */ /* 0x000fe40000000800 */
[----:B------:R-:W-:-:S05]  /*9050*/  IADD3 R7, P0, R2, UR5, RZ ;  /* 0x0000000502077c10 */ /* 0x000fca000ff1e0ff */
[----:B------:R-:W-:-:S04]  /*9060*/  IMAD.X R21, RZ, RZ, R3, P0 ;  /* 0x000000ffff157224 */ /* 0x000fc800000e0603 */
[----:B------:R-:W-:-:S04]  /*9070*/  IMAD.WIDE.U32 R8, R21, UR6, RZ ;  /* 0x0000000615087c25 */ /* 0x000fc8000f8e00ff */
[----:B------:R-:W-:-:S04]  /*9080*/  IMAD.WIDE.U32 R8, P0, R7, UR7, R8 ;  /* 0x0000000707087c25 */ /* 0x000fc8000f800008 */
[----:B------:R-:W-:-:S04]  /*9090*/  IMAD.WIDE.U32 R6, R7, UR6, RZ ;  /* 0x0000000607067c25 */ /* 0x000fc8000f8e00ff */
[----:B------:R-:W-:Y:S01]  /*90a0*/  IMAD.MOV.U32 R6, RZ, RZ, R9 ;  /* 0x000000ffff067224 */ /* 0x000fe200078e0009 */
[----:B------:R-:W-:Y:S01]  /*90b0*/  IADD3 RZ, P1, R7, R8, RZ ;  /* 0x0000000807ff7210 */ /* 0x000fe20007f3e0ff */
[----:B------:R-:W-:-:S04]  /*90c0*/  IMAD.X R7, RZ, RZ, RZ, P0 ;  /* 0x000000ffff077224 */ /* 0x000fc800000e06ff */
[----:B------:R-:W-:-:S08]  /*90d0*/  IMAD.WIDE.U32.X R6, R21, UR7, R6, P1 ;  /* 0x0000000715067c25 */ /* 0x000fd000088e0406 */
.L_x_182:
[----:B------:R-:W-:Y:S01]  /*90e0*/  FMUL R20, R20, UR9 ;  /* 0x0000000914147c20 */ /* 0x000fe20008400000 */
[--C-:B------:R-:W-:Y:S01]  /*90f0*/  SHF.R.U64 R16, R6, UR8, R7.reuse ;  /* 0x0000000806107c19 */ /* 0x100fe20008001207 */
[----:B------:R-:W-:Y:S01]  /*9100*/  ULDC.64 UR6, c[0x0][0x620] ;  /* 0x0001880000067ab9 */ /* 0x000fe20000000a00 */
[----:B------:R-:W-:Y:S01]  /*9110*/  SHF.R.U32.HI R6, RZ, UR8, R7 ;  /* 0x00000008ff067c19 */ /* 0x000fe20008011607 */
[----:B------:R-:W-:Y:S01]  /*9120*/  ULDC.64 UR8, c[0x0][0x640] ;  /* 0x0001900000087ab9 */ /* 0x000fe20000000a00 */
[----:B------:R-:W-:Y:S01]  /*9130*/  IADD3 R7, P0, RZ, -R16, RZ ;  /* 0x80000010ff077210 */ /* 0x000fe20007f1e0ff */
[----:B------:R-:W0:Y:S01]  /*9140*/  F2I.U32.TRUNC.NTZ R20, R20 ;  /* 0x0000001400147305 */ /* 0x000e22000020f000 */
[----:B------:R-:W3:Y:S01]  /*9150*/  LDC R22, c[0x0][0x148] ;  /* 0x00005200ff167b82 */ /* 0x000ee20000000800 */
[----:B------:R-:W-:Y:S02]  /*9160*/  ULDC UR5, c[0x0][0x618] ;  /* 0x0001860000057ab9 */ /* 0x000fe40000000800 */
[----:B------:R-:W-:Y:S01]  /*9170*/  IMAD.X R6, RZ, RZ, ~R6, P0 ;  /* 0x000000ffff067224 */ /* 0x000fe200000e0e06 */
[----:B------:R-:W-:-:S03]  /*9180*/  ISETP.NE.U32.AND P0, PT, RZ, UR8, PT ;  /* 0x00000008ff007c0c */ /* 0x000fc6000bf05070 */
[----:B------:R-:W-:Y:S01]  /*9190*/  IMAD R6, R6, UR6, RZ ;  /* 0x0000000606067c24 */ /* 0x000fe2000f8e02ff */
[----:B------:R-:W-:-:S03]  /*91a0*/  ISETP.NE.AND.EX P0, PT, RZ, UR9, PT, P0 ;  /* 0x00000009ff007c0c */ /* 0x000fc6000bf05300 */
[C---:B------:R-:W-:Y:S02]  /*91b0*/  IMAD R9, R7.reuse, UR7, R6 ;  /* 0x0000000707097c24 */ /* 0x040fe4000f8e0206 */
[----:B------:R-:W-:Y:S01]  /*91c0*/  IMAD.WIDE.U32 R6, R7, UR6, R2 ;  /* 0x0000000607067c25 */ /* 0x000fe2000f8e0002 */
[----:B------:R-:W-:-:S03]  /*91d0*/  ULDC UR6, c[0x0][0x154] ;  /* 0x0000550000067ab9 */ /* 0x000fc60000000800 */
[----:B0-----:R-:W-:Y:S02]  /*91e0*/  IMAD.MOV R8, RZ, RZ, -R20 ;  /* 0x000000ffff087224 */ /* 0x001fe400078e0a14 */
[----:B------:R-:W-:Y:S02]  /*91f0*/  IMAD.IADD R7, R7, 0x1, R9 ;  /* 0x0000000107077824 */ /* 0x000fe400078e0209 */
[----:B-1----:R-:W-:Y:S01]  /*9200*/  IMAD R18, R19, R8, R18 ;  /* 0x0000000813127224 */ /* 0x002fe200078e0212 */
[----:B--2---:R-:W-:Y:S02]  /*9210*/  I2FP.F32.U32 R8, R5 ;  /* 0x0000000500087245 */ /* 0x004fe40000201000 */
[--C-:B------:R-:W-:Y:S02]  /*9220*/  SHF.R.U64 R19, R6, UR5, R7.reuse ;  /* 0x0000000506137c19 */ /* 0x100fe40008001207 */
[----:B------:R-:W-:Y:S01]  /*9230*/  SHF.R.U32.HI R6, RZ, UR5, R7 ;  /* 0x00000005ff067c19 */ /* 0x000fe20008011607 */
[----:B------:R-:W-:Y:S01]  /*9240*/  FMUL R8, R8, UR6 ;  /* 0x0000000608087c20 */ /* 0x000fe20008400000 */
[----:B------:R-:W-:-:S02]  /*9250*/  ULDC UR5, c[0x0][0x608] ;  /* 0x0001820000057ab9 */ /* 0x000fc40000000800 */
[--C-:B------:R-:W-:Y:S01]  /*9260*/  SHF.R.U64 R21, R19, UR5, R6.reuse ;  /* 0x0000000513157c19 */ /* 0x100fe20008001206 */
[----:B------:R0:W1:Y:S01]  /*9270*/  F2I.U32.TRUNC.NTZ R24, R8 ;  /* 0x0000000800187305 */ /* 0x000062000020f000 */
[----:B------:R-:W-:Y:S01]  /*9280*/  SHF.R.U32.HI R6, RZ, UR5, R6 ;  /* 0x00000005ff067c19 */ /* 0x000fe20008011606 */
[----:B------:R-:W-:-:S03]  /*9290*/  ULDC UR5, c[0x0][0x658] ;  /* 0x0001960000057ab9 */ /* 0x000fc60000000800 */
[--C-:B------:R-:W-:Y:S02]  /*92a0*/  SHF.R.U64 R20, R21, UR5, R6.reuse ;  /* 0x0000000515147c19 */ /* 0x100fe40008001206 */
[----:B------:R-:W-:-:S03]  /*92b0*/  SHF.R.U32.HI R23, RZ, UR5, R6 ;  /* 0x00000005ff177c19 */ /* 0x000fc60008011606 */
[----:B------:R-:W-:Y:S02]  /*92c0*/  IMAD.MOV.U32 R6, RZ, RZ, R20 ;  /* 0x000000ffff067224 */ /* 0x000fe400078e0014 */
[----:B------:R-:W-:Y:S01]  /*92d0*/  IMAD.MOV.U32 R7, RZ, RZ, R23 ;  /* 0x000000ffff077224 */ /* 0x000fe200078e0017 */
[----:B0-----:R-:W-:Y:S06]  /*92e0*/  @!P0 BRA `(.L_x_183) ;  /* 0x0000000000288947 */ /* 0x001fec0003800000 */
        /* <DEDUP_REMOVED lines=10> */
.L_x_183:
[----:B------:R-:W-:Y:S01]  /*9390*/  ULDC UR5, c[0x0][0x648] ;  /* 0x0001920000057ab9 */ /* 0x000fe20000000800 */
[----:B-1----:R-:W-:Y:S01]  /*93a0*/  IMAD.MOV R24, RZ, RZ, -R24 ;  /* 0x000000ffff187224 */ /* 0x002fe200078e0a18 */
[----:B------:R-:W-:Y:S01]  /*93b0*/  SHF.R.U64 R6, R6, UR5, R7 ;  /* 0x0000000506067c19 */ /* 0x000fe20008001207 */
[----:B------:R-:W-:Y:S01]  /*93c0*/  ULDC UR5, c[0x0][0x638] ;  /* 0x00018e0000057ab9 */ /* 0x000fe20000000800 */
[----:B------:R-:W-:Y:S01]  /*93d0*/  LOP3.LUT R21, R21, UR17, RZ, 0xc0, !PT ;  /* 0x0000001115157c12 */ /* 0x000fe2000f8ec0ff */
[----:B---3--:R-:W-:Y:S01]  /*93e0*/  @P4 IMAD R18, R22, R24, R5 ;  /* 0x0000001816124224 */ /* 0x008fe200078e0205 */
[----:B------:R-:W-:Y:S01]  /*93f0*/  LOP3.LUT R7, R19, UR4, RZ, 0xc0, !PT ;  /* 0x0000000413077c12 */ /* 0x000fe2000f8ec0ff */
[----:B------:R-:W-:Y:S01]  /*9400*/  IMAD.MOV R5, RZ, RZ, -R6 ;  /* 0x000000ffff057224 */ /* 0x000fe200078e0a06 */
[----:B------:R-:W-:Y:S01]  /*9410*/  ULDC UR6, c[0x0][0x610] ;  /* 0x0001840000067ab9 */ /* 0x000fe20000000800 */
[----:B------:R-:W-:Y:S02]  /*9420*/  IMAD R21, R6, UR18, R21 ;  /* 0x0000001206157c24 */ /* 0x000fe4000f8e0215 */
[----:B------:R-:W-:Y:S01]  /*9430*/  IMAD R20, R5, UR5, R20 ;  /* 0x0000000505147c24 */ /* 0x000fe2000f8e0214 */
[----:B------:R-:W-:Y:S01]  /*9440*/  ULDC UR5, c[0x0][0x600] ;  /* 0x0001800000057ab9 */ /* 0x000fe20000000800 */
[----:B------:R-:W-:-:S02]  /*9450*/  IMAD R18, R21, UR6, R18 ;  /* 0x0000000615127c24 */ /* 0x000fc4000f8e0212 */
[----:B------:R-:W-:Y:S02]  /*9460*/  IMAD R7, R20, UR5, R7 ;  /* 0x0000000514077c24 */ /* 0x000fe4000f8e0207 */
[----:B------:R-:W-:-:S03]  /*9470*/  IMAD.MOV.U32 R6, RZ, RZ, 0x1 ;  /* 0x00000001ff067424 */ /* 0x000fc600078e00ff */
[----:B------:R-:W-:Y:S02]  /*9480*/  SEL R5, R7, R18, !P4 ;  /* 0x0000001207057207 */ /* 0x000fe40006000000 */
[----:B------:R-:W-:-:S07]  /*9490*/  SEL R18, R18, R7, !P4 ;  /* 0x0000000712127207 */ /* 0x000fce0006000000 */
.L_x_181:
[----:B------:R-:W-:Y:S05]  /*94a0*/  BSYNC B1 ;  /* 0x0000000000017941 */ /* 0x000fea0003800000 */
.L_x_180:
[----:B------:R-:W-:-:S13]  /*94b0*/  LOP3.LUT P0, RZ, R6, 0xff, RZ, 0xc0, !PT ;  /* 0x000000ff06ff7812 */ /* 0x000fda000780c0ff */
[----:B------:R-:W-:Y:S05]  /*94c0*/  @P0 BRA `(.L_x_184) ;  /* 0xfffffff400400947 */ /* 0x000fea000383ffff */
[----:B------:R-:W-:Y:S05]  /*94d0*/  BSYNC B0 ;  /* 0x0000000000007941 */ /* 0x000fea0003800000 */
.L_x_173:
[----:B------:R-:W-:-:S03]  /*94e0*/  UMOV UR5, 0xffffffff ;  /* 0xffffffff00057882 */ /* 0x000fc60000000000 */
[----:B------:R-:W-:Y:S05]  /*94f0*/  BRA.DIV UR5, `(.L_x_185) ;  /* 0x00000006051c7947 */ /* 0x000fea000b800000 */
[----:B------:R-:W-:-:S13]  /*9500*/  ELECT P0, URZ, PT ;  /* 0x00000000003f782f */ /* 0x000fda0003800000 */
.L_x_199:
[----:B------:R-:W-:Y:S04]  /*9510*/  BSSY B0, `(.L_x_186) ;  /* 0x000002b000007945 */ /* 0x000fe80003800000 */
[----:B------:R-:W-:Y:S05]  /*9520*/  @!P0 BRA `(.L_x_187) ;  /* 0x0000000000a48947 */ /* 0x000fea0003800000 */
[----:B------:R-:W-:-:S04]  /*9530*/  LOP3.LUT R4, R4, 0x2, RZ, 0xfc, !PT ;  /* 0x0000000204047812 */ /* 0x000fc800078efcff */
[----:B------:R-:W-:-:S13]  /*9540*/  ISETP.NE.AND P0, PT, R4, 0x3, PT ;  /* 0x000000030400780c */ /* 0x000fda0003f05270 */
[----:B------:R-:W-:Y:S05]  /*9550*/  @!P0 BRA `(.L_x_188) ;  /* 0x0000000000048947 */ /* 0x000fea0003800000 */
[----:B------:R-:W-:Y:S01]  /*9560*/  BPT.TRAP 0x1 ;  /* 0x000000040000795c */ /* 0x000fe20000300000 */
.L_x_188:
[----:B------:R-:W0:Y:S01]  /*9570*/  S2R R3, SR_CgaCtaId ;  /* 0x0000000000037919 */ /* 0x000e220000008800 */
[----:B------:R-:W-:Y:S02]  /*9580*/  MOV R0, 0x400 ;  /* 0x0000040000007802 */ /* 0x000fe40000000f00 */
[----:B------:R-:W-:Y:S02]  /*9590*/  SHF.L.U32 R2, R15, 0x1f, RZ ;  /* 0x0000001f0f027819 */ /* 0x000fe400000006ff */
[----:B0-----:R-:W-:-:S05]  /*95a0*/  LEA R3, R3, R0, 0x18 ;  /* 0x0000000003037211 */ /* 0x001fca00078ec0ff */
[----:B------:R-:W-:-:S04]  /*95b0*/  VIADD R3, R3, 0x20 ;  /* 0x0000002003037836 */ /* 0x000fc80000000000 */
[C---:B------:R-:W-:Y:S02]  /*95c0*/  IMAD R5, R14.reuse, 0x8, R3 ;  /* 0x000000080e057824 */ /* 0x040fe400078e0203 */
[----:B------:R-:W-:Y:S02]  /*95d0*/  VIADD R14, R14, 0x1 ;  /* 0x000000010e0e7836 */ /* 0x000fe40000000000 */
[----:B------:R-:W0:Y:S03]  /*95e0*/  SYNCS.PHASECHK.TRANS64.TRYWAIT P0, [R5+URZ], R2 ;  /* 0x00000002050075a7 */ /* 0x000e26000800017f */
[----:B------:R-:W-:-:S04]  /*95f0*/  ISETP.NE.AND P1, PT, R14, 0x4, PT ;  /* 0x000000040e00780c */ /* 0x000fc80003f25270 */
[----:B------:R-:W-:Y:S02]  /*9600*/  SEL R0, RZ, 0x1, P1 ;  /* 0x00000001ff007807 */ /* 0x000fe40000800000 */
[----:B------:R-:W-:Y:S02]  /*9610*/  SEL R14, R14, RZ, P1 ;  /* 0x000000ff0e0e7207 */ /* 0x000fe40000800000 */
[----:B------:R-:W-:-:S03]  /*9620*/  LOP3.LUT R15, R15, R0, RZ, 0x3c, !PT ;  /* 0x000000000f0f7212 */ /* 0x000fc600078e3cff */
[----:B------:R-:W-:Y:S01]  /*9630*/  IMAD R7, R14, 0x8, R3 ;  /* 0x000000080e077824 */ /* 0x000fe200078e0203 */
[----:B------:R-:W-:Y:S01]  /*9640*/  SHF.L.U32 R4, R15, 0x1f, RZ ;  /* 0x0000001f0f047819 */ /* 0x000fe200000006ff */
[----:B0-----:R-:W-:Y:S06]  /*9650*/  @!P0 BRA `(.L_x_189) ;  /* 0x0000000000e48947 */ /* 0x001fec0003800000 */
.L_x_200:
[----:B------:R-:W1:Y:S01]  /*9660*/  SYNCS.PHASECHK.TRANS64.TRYWAIT P0, [R7+URZ], R4 ;  /* 0x00000004070075a7 */ /* 0x000e62000800017f */
[----:B------:R-:W-:-:S05]  /*9670*/  VIADD R0, R14, 0x1 ;  /* 0x000000010e007836 */ /* 0x000fca0000000000 */
[----:B------:R-:W-:-:S04]  /*9680*/  ISETP.NE.AND P1, PT, R0, 0x4, PT ;  /* 0x000000040000780c */ /* 0x000fc80003f25270 */
[----:B0-----:R-:W-:Y:S02]  /*9690*/  SEL R2, RZ, 0x1, P1 ;  /* 0x00000001ff027807 */ /* 0x001fe40000800000 */
[----:B------:R-:W-:Y:S02]  /*96a0*/  SEL R0, R0, RZ, P1 ;  /* 0x000000ff00007207 */ /* 0x000fe40000800000 */
[----:B------:R-:W-:-:S03]  /*96b0*/  LOP3.LUT R15, R15, R2, RZ, 0x3c, !PT ;  /* 0x000000020f0f7212 */ /* 0x000fc600078e3cff */
[----:B------:R-:W-:Y:S01]  /*96c0*/  IMAD R6, R0, 0x8, R3 ;  /* 0x0000000800067824 */ /* 0x000fe200078e0203 */
[----:B------:R-:W-:Y:S01]  /*96d0*/  SHF.L.U32 R5, R15, 0x1f, RZ ;  /* 0x0000001f0f057819 */ /* 0x000fe200000006ff */
[----:B-1----:R-:W-:Y:S06]  /*96e0*/  @!P0 BRA `(.L_x_190) ;  /* 0x0000000000d48947 */ /* 0x002fec0003800000 */
.L_x_201:
[----:B------:R-:W1:Y:S01]  /*96f0*/  SYNCS.PHASECHK.TRANS64.TRYWAIT P0, [R6+URZ], R5 ;  /* 0x00000005060075a7 */ /* 0x000e62000800017f */
[----:B------:R-:W-:-:S05]  /*9700*/  VIADD R0, R0, 0x1 ;  /* 0x0000000100007836 */ /* 0x000fca0000000000 */
[----:B------:R-:W-:-:S04]  /*9710*/  ISETP.NE.AND P1, PT, R0, 0x4, PT ;  /* 0x000000040000780c */ /* 0x000fc80003f25270 */
[----:B------:R-:W-:Y:S02]  /*9720*/  SEL R2, RZ, 0x1, P1 ;  /* 0x00000001ff027807 */ /* 0x000fe40000800000 */
[----:B------:R-:W-:Y:S02]  /*9730*/  SEL R0, R0, RZ, P1 ;  /* 0x000000ff00007207 */ /* 0x000fe40000800000 */
[----:B------:R-:W-:Y:S01]  /*9740*/  LOP3.LUT R2, R15, R2, RZ, 0x3c, !PT ;  /* 0x000000020f027212 */ /* 0x000fe200078e3cff */
[----:B-1----:R-:W-:Y:S06]  /*9750*/  @!P0 BRA `(.L_x_191) ;  /* 0x0000000000cc8947 */ /* 0x002fec0003800000 */
.L_x_202:
[----:B------:R-:W-:Y:S01]  /*9760*/  IMAD R3, R0, 0x8, R3 ;  /* 0x0000000800037824 */ /* 0x000fe200078e0203 */
[----:B------:R-:W-:-:S07]  /*9770*/  SHF.L.U32 R0, R2, 0x1f, RZ ;  /* 0x0000001f02007819 */ /* 0x000fce00000006ff */
.L_x_192:
[----:B--2---:R2:W3:Y:S02]  /*9780*/  SYNCS.PHASECHK.TRANS64.TRYWAIT P0, [R3+URZ], R0 ;  /* 0x00000000030075a7 */ /* 0x0044e4000800017f */
[----:B---3--:R-:W-:Y:S05]  /*9790*/  @!P0 NANOSLEEP.SYNCS 0x989680 ;  /* 0x009896800000895d */ /* 0x008fea0003900000 */
[----:B------:R-:W3:Y:S02]  /*97a0*/  @!P0 SYNCS.PHASECHK.TRANS64 P0, [R3+URZ], R0 ;  /* 0x00000000030085a7 */ /* 0x000ee4000800007f */
[----:B---3--:R-:W-:Y:S05]  /*97b0*/  @!P0 BRA `(.L_x_192) ;  /* 0xfffffffc00f08947 */ /* 0x008fea000383ffff */
.L_x_187:
[----:B------:R-:W-:Y:S05]  /*97c0*/  BSYNC B0 ;  /* 0x0000000000007941 */ /* 0x000fea0003800000 */
.L_x_186:
[----:B------:R-:W-:Y:S05]  /*97d0*/  EXIT ;  /* 0x000000000000794d */ /* 0x000fea0003800000 */
.L_x_21:
[----:B-1----:R-:W-:-:S04]  /*97e0*/  IMAD.U32 R12, RZ, RZ, UR6 ;  /* 0x00000006ff0c7e24 */ /* 0x002fc8000f8e00ff */
[----:B------:R1:W4:Y:S03]  /*97f0*/  SYNCS.PHASECHK.TRANS64.TRYWAIT P1, [R12+URZ], R11 ;  /* 0x0000000b0c0075a7 */ /* 0x000326000802017f */
[----:B----4-:R-:W-:Y:S05]  /*9800*/  @!P1 NANOSLEEP.SYNCS 0x989680 ;  /* 0x009896800000995d */ /* 0x010fea0003900000 */
[----:B------:R-:W4:Y:S02]  /*9810*/  @!P1 SYNCS.PHASECHK.TRANS64 P1, [R12+URZ], R11 ;  /* 0x0000000b0c0095a7 */ /* 0x000f24000802007f */
[----:B----4-:R-:W-:Y:S05]  /*9820*/  @!P1 BRA `(.L_x_21) ;  /* 0xfffffffc00ec9947 */ /* 0x010fea000383ffff */
[----:B------:R-:W-:Y:S05]  /*9830*/  BRA `(.L_x_20) ;  /* 0xffffff7c00cc7947 */ /* 0x000fea000383ffff */
.L_x_27:
[----:B-1----:R-:W-:-:S04]  /*9840*/  IMAD.U32 R14, RZ, RZ, UR13 ;  /* 0x0000000dff0e7e24 */ /* 0x002fc8000f8e00ff */
[----:B------:R1:W4:Y:S03]  /*9850*/  SYNCS.PHASECHK.TRANS64.TRYWAIT P1, [R14+URZ], R13 ;  /* 0x0000000d0e0075a7 */ /* 0x000326000802017f */
[----:B----4-:R-:W-:Y:S05]  /*9860*/  @!P1 NANOSLEEP.SYNCS 0x989680 ;  /* 0x009896800000995d */ /* 0x010fea0003900000 */
[----:B------:R-:W4:Y:S02]  /*9870*/  @!P1 SYNCS.PHASECHK.TRANS64 P1, [R14+URZ], R13 ;  /* 0x0000000d0e0095a7 */ /* 0x000f24000802007f */
[----:B----4-:R-:W-:Y:S05]  /*9880*/  @!P1 BRA `(.L_x_27) ;  /* 0xfffffffc00ec9947 */ /* 0x010fea000383ffff */
[----:B------:R-:W-:Y:S05]  /*9890*/  BRA `(.L_x_26) ;  /* 0xffffff88007c7947 */ /* 0x000fea000383ffff */
.L_x_174:
[----:B------:R-:W-:Y:S01]  /*98a0*/  BSSY B1, `(.L_x_193) ;  /* 0x0000006000017945 */ /* 0x000fe20003800000 */
[----:B------:R-:W-:-:S07]  /*98b0*/  IMAD.MOV.U32 R6, RZ, RZ, -0x1 ;  /* 0xffffffffff067424 */ /* 0x000fce00078e00ff */
[----:B------:R-:W-:Y:S05]  /*98c0*/  WARPSYNC.COLLECTIVE R6, `(.L_x_194) ;  /* 0x00000000060c7348 */ /* 0x000fea0003c00000 */
[----:B------:R-:W-:Y:S02]  /*98d0*/  ELECT P0, UR62, PT ;  /* 0x00000000003e782f */ /* 0x000fe40003800000 */
[----:B------:R-:W-:Y:S01]  /*98e0*/  MOV R6, UR62 ;  /* 0x0000003e00067c02 */ /* 0x000fe20008000f00 */
[----:B------:R-:W-:Y:S10]  /*98f0*/  ENDCOLLECTIVE ;  /* 0x000000000000791b */ /* 0x000ff40003800000 */
.L_x_194:
[----:B------:R-:W-:Y:S05]  /*9900*/  BSYNC B1 ;  /* 0x0000000000017941 */ /* 0x000fea0003800000 */
.L_x_193:
[----:B------:R-:W-:Y:S05]  /*9910*/  BRA `(.L_x_195) ;  /* 0xfffffff000387947 */ /* 0x000fea000383ffff */
.L_x_177:
[----:B0-----:R0:W1:Y:S02]  /*9920*/  SYNCS.PHASECHK.TRANS64.TRYWAIT P0, [R20+URZ+0x20], R7 ;  /* 0x00002007140075a7 */ /* 0x001064000800017f */
[----:B-1----:R-:W-:Y:S05]  /*9930*/  @!P0 NANOSLEEP.SYNCS 0x989680 ;  /* 0x009896800000895d */ /* 0x002fea0003900000 */
[----:B------:R-:W1:Y:S02]  /*9940*/  @!P0 SYNCS.PHASECHK.TRANS64 P0, [R20+URZ+0x20], R7 ;  /* 0x00002007140085a7 */ /* 0x000e64000800007f */
[----:B-1----:R-:W-:Y:S05]  /*9950*/  @!P0 BRA `(.L_x_177) ;  /* 0xfffffffc00f08947 */ /* 0x002fea000383ffff */
[----:B------:R-:W-:Y:S05]  /*9960*/  BRA `(.L_x_196) ;  /* 0xfffffff000787947 */ /* 0x000fea000383ffff */
.L_x_185:
[----:B------:R-:W-:Y:S01]  /*9970*/  BSSY B0, `(.L_x_197) ;  /* 0x0000006000007945 */ /* 0x000fe20003800000 */
[----:B------:R-:W-:-:S07]  /*9980*/  IMAD.MOV.U32 R6, RZ, RZ, -0x1 ;  /* 0xffffffffff067424 */ /* 0x000fce00078e00ff */
[----:B------:R-:W-:Y:S05]  /*9990*/  WARPSYNC.COLLECTIVE R6, `(.L_x_198) ;  /* 0x00000000060c7348 */ /* 0x000fea0003c00000 */
[----:B------:R-:W-:Y:S02]  /*99a0*/  ELECT P0, UR62, PT ;  /* 0x00000000003e782f */ /* 0x000fe40003800000 */
[----:B------:R-:W-:Y:S01]  /*99b0*/  MOV R6, UR62 ;  /* 0x0000003e00067c02 */ /* 0x000fe20008000f00 */
[----:B------:R-:W-:Y:S10]  /*99c0*/  ENDCOLLECTIVE ;  /* 0x000000000000791b */ /* 0x000ff40003800000 */
.L_x_198:
[----:B------:R-:W-:Y:S05]  /*99d0*/  BSYNC B0 ;  /* 0x0000000000007941 */ /* 0x000fea0003800000 */
.L_x_197:
[----:B------:R-:W-:Y:S05]  /*99e0*/  BRA `(.L_x_199) ;  /* 0xfffffff800c87947 */ /* 0x000fea000383ffff */
.L_x_189:
[----:B0-----:R0:W1:Y:S02]  /*99f0*/  SYNCS.PHASECHK.TRANS64.TRYWAIT P0, [R5+URZ], R2 ;  /* 0x00000002050075a7 */ /* 0x001064000800017f */
[----:B-1----:R-:W-:Y:S05]  /*9a00*/  @!P0 NANOSLEEP.SYNCS 0x989680 ;  /* 0x009896800000895d */ /* 0x002fea0003900000 */
[----:B------:R-:W1:Y:S02]  /*9a10*/  @!P0 SYNCS.PHASECHK.TRANS64 P0, [R5+URZ], R2 ;  /* 0x00000002050085a7 */ /* 0x000e64000800007f */
[----:B-1----:R-:W-:Y:S05]  /*9a20*/  @!P0 BRA `(.L_x_189) ;  /* 0xfffffffc00f08947 */ /* 0x002fea000383ffff */
[----:B------:R-:W-:Y:S05]  /*9a30*/  BRA `(.L_x_200) ;  /* 0xfffffffc00087947 */ /* 0x000fea000383ffff */
.L_x_190:
[----:B0-----:R0:W1:Y:S02]  /*9a40*/  SYNCS.PHASECHK.TRANS64.TRYWAIT P0, [R7+URZ], R4 ;  /* 0x00000004070075a7 */ /* 0x001064000800017f */
[----:B-1----:R-:W-:Y:S05]  /*9a50*/  @!P0 NANOSLEEP.SYNCS 0x989680 ;  /* 0x009896800000895d */ /* 0x002fea0003900000 */
[----:B------:R-:W1:Y:S02]  /*9a60*/  @!P0 SYNCS.PHASECHK.TRANS64 P0, [R7+URZ], R4 ;  /* 0x00000004070085a7 */ /* 0x000e64000800007f */
[----:B-1----:R-:W-:Y:S05]  /*9a70*/  @!P0 BRA `(.L_x_190) ;  /* 0xfffffffc00f08947 */ /* 0x002fea000383ffff */
[----:B------:R-:W-:Y:S05]  /*9a80*/  BRA `(.L_x_201) ;  /* 0xfffffffc00187947 */ /* 0x000fea000383ffff */
.L_x_191:
[----:B-1----:R1:W2:Y:S02]  /*9a90*/  SYNCS.PHASECHK.TRANS64.TRYWAIT P0, [R6+URZ], R5 ;  /* 0x00000005060075a7 */ /* 0x0022a4000800017f */
[----:B--2---:R-:W-:Y:S05]  /*9aa0*/  @!P0 NANOSLEEP.SYNCS 0x989680 ;  /* 0x009896800000895d */ /* 0x004fea0003900000 */
[----:B------:R-:W2:Y:S02]  /*9ab0*/  @!P0 SYNCS.PHASECHK.TRANS64 P0, [R6+URZ], R5 ;  /* 0x00000005060085a7 */ /* 0x000ea4000800007f */
[----:B--2---:R-:W-:Y:S05]  /*9ac0*/  @!P0 BRA `(.L_x_191) ;  /* 0xfffffffc00f08947 */ /* 0x004fea000383ffff */
[----:B------:R-:W-:Y:S05]  /*9ad0*/  BRA `(.L_x_202) ;  /* 0xfffffffc00207947 */ /* 0x000fea000383ffff */
.L_x_203:
[----:B------:R-:W-:-:S00]  /*9ae0*/  BRA `(.L_x_203) ;  /* 0xfffffffc00fc7947 */ /* 0x000fc0000383ffff */
[----:B------:R-:W-:-:S00]  /*9af0*/  NOP ;  /* 0x0000000000007918 */ /* 0x000fc00000000000 */
        /* <DEDUP_REMOVED lines=8> */
.L_x_204:


//--------------------- .nv.shared._ZN7cutlass13device_kernelINS_4gemm6kernel13GemmUniversalIN4cute5tupleIJiiiiEEENS1_10collective13CollectiveMmaINS1_37MainloopSm90TmaGmmaWarpSpecializedFP8ILi4ENS5_IJNS4_1CILi1EEENSA_ILi2EEESB_EEENS1_35KernelTmaWarpSpecializedCooperativeEEENS5_IJNSA_ILi256EEENSA_ILi64EEENSA_ILi128EEEEEENS_12float_e5m2_tENS5_IJlSB_lEEESK_SL_NS4_8TiledMMAINS4_8MMA_AtomIJNS4_4SM904GMMA30MMA_64x64x32_F32E5M2E5M2_SS_TNILNSP_7ScaleInE1ELSR_1EEEEEENS4_6LayoutINS5_IJSC_SB_SB_EEENS5_IJSB_NSA_ILi0EEESW_EEEEENS5_IJNS4_10UnderscoreESZ_SZ_EEEEENS4_23SM90_TMA_LOAD_MULTICASTENS4_14ComposedLayoutINS4_7SwizzleILi3ELi4ELi3EEENS4_18smem_ptr_flag_bitsILi8EEENSU_INS5_IJNSA_ILi8EEESI_EEENS5_IJSI_SB_EEEEEEEvNS4_8identityENS4_13SM90_TMA_LOADES1C_vS1D_EENS_8epilogue10collective6detail29Sm90TmaWarpSpecializedAdapterINS1H_15DefaultEpilogueISK_SL_SL_NS1G_6thread17LinearCombinationISK_Li1EffLNS1L_9ScaleType4KindE0ELNS_15FloatRoundStyleE2ESK_EENS1_15EpilogueDefaultEEEEEvvEEEEvNT_6ParamsE --------------------------
	.section	.nv.shared._ZN7cutlass13device_kernelINS_4gemm6kernel13GemmUniversalIN4cute5tupleIJiiiiEEENS1_10collective13CollectiveMmaINS1_37MainloopSm90TmaGmmaWarpSpecializedFP8ILi4ENS5_IJNS4_1CILi1EEENSA_ILi2EEESB_EEENS1_35KernelTmaWarpSpecializedCooperativeEEENS5_IJNSA_ILi256EEENSA_ILi64EEENSA_ILi128EEEEEENS_12float_e5m2_tENS5_IJlSB_lEEESK_SL_NS4_8TiledMMAINS4_8MMA_AtomIJNS4_4SM904GMMA30MMA_64x64x32_F32E5M2E5M2_SS_TNILNSP_7ScaleInE1ELSR_1EEEEEENS4_6LayoutINS5_IJSC_SB_SB_EEENS5_IJSB_NSA_ILi0EEESW_EEEEENS5_IJNS4_10UnderscoreESZ_SZ_EEEEENS4_23SM90_TMA_LOAD_MULTICASTENS4_14ComposedLayoutINS4_7SwizzleILi3ELi4ELi3EEENS4_18smem_ptr_flag_bitsILi8EEENSU_INS5_IJNSA_ILi8EEESI_EEENS5_IJSI_SB_EEEEEEEvNS4_8identityENS4_13SM90_TMA_LOADES1C_vS1D_EENS_8epilogue10collective6detail29Sm90TmaWarpSpecializedAdapterINS1H_15DefaultEpilogueISK_SL_SL_NS1G_6thread17LinearCombinationISK_Li1EffLNS1L_9ScaleType4KindE0ELNS_15FloatRoundStyleE2ESK_EENS1_15EpilogueDefaultEEEEEvvEEEEvNT_6ParamsE,"aw",@nobits
	.sectionflags	@""
	.align	16
	.zero		1024


//--------------------- .nv.shared.reserved.0     --------------------------
	.section	.nv.shared.reserved.0,"aw",@nobits
	.weak		__nv_reservedSMEM_offset_0_alias
	.size		__nv_reservedSMEM_offset_0_alias, 0, 0
	.other		__nv_reservedSMEM_offset_0_alias,@"STO_CUDA_RESERVED_SHARED STV_DEFAULT"
__nv_reservedSMEM_offset_0_alias:
	.zero		0


//--------------------- .nv.global                --------------------------
	.section	.nv.global,"aw",@nobits
.nv.global:
	.type		_ZN39_INTERNAL_1b959aa6_4_k_cu_1a9af269_46554cute1_E,@object
	.size		_ZN39_INTERNAL_1b959aa6_4_k_cu_1a9af269_46554cute1_E,(_ZN39_INTERNAL_1b959aa6_4_k_cu_1a9af269_46554cuda3std3__45__cpo6cbeginE - _ZN39_INTERNAL_1b959aa6_4_k_cu_1a9af269_46554cute1_E)
_ZN39_INTERNAL_1b959aa6_4_k_cu_1a9af269_46554cute1_E:
	.zero		1
	.type		_ZN39_INTERNAL_1b959aa6_4_k_cu_1a9af269_46554cuda3std3__45__cpo6cbeginE,@object
	.size		_ZN39_INTERNAL_1b959aa6_4_k_cu_1a9af269_46554cuda3std3__45__cpo6cbeginE,(_ZN39_INTERNAL_1b959aa6_4_k_cu_1a9af269_46554cuda3std3__48in_placeE - _ZN39_INTERNAL_1b959aa6_4_k_cu_1a9af269_46554cuda3std3__45__cpo6cbeginE)
_ZN39_INTERNAL_1b959aa6_4_k_cu_1a9af269_46554cuda3std3__45__cpo6cbeginE:
	.zero		1
	.type		_ZN39_INTERNAL_1b959aa6_4_k_cu_1a9af269_46554cuda3std3__48in_placeE,@object
	.size		_ZN39_INTERNAL_1b959aa6_4_k_cu_1a9af269_46554cuda3std3__48in_placeE,(_ZN39_INTERNAL_1b959aa6_4_k_cu_1a9af269_46554cuda3std6ranges3__45__cpo9iter_moveE - _ZN39_INTERNAL_1b959aa6_4_k_cu_1a9af269_46554cuda3std3__48in_placeE)
_ZN39_INTERNAL_1b959aa6_4_k_cu_1a9af269_46554cuda3std3__48in_placeE:
	.zero		1
	.type		_ZN39_INTERNAL_1b959aa6_4_k_cu_1a9af269_46554cuda3std6ranges3__45__cpo9iter_moveE,@object
	.size		_ZN39_INTERNAL_1b959aa6_4_k_cu_1a9af269_46554cuda3std6ranges3__45__cpo9iter_moveE,(_ZN39_INTERNAL_1b959aa6_4_k_cu_1a9af269_46554cuda3std3__45__cpo5beginE - _ZN39_INTERNAL_1b959aa6_4_k_cu_1a9af269_46554cuda3std6ranges3__45__cpo9iter_moveE)
_ZN39_INTERNAL_1b959aa6_4_k_cu_1a9af269_46554cuda3std6ranges3__45__cpo9iter_moveE:
	.zero		1
	.type		_ZN39_INTERNAL_1b959aa6_4_k_cu_1a9af269_46554cuda3std3__45__cpo5beginE,@object
	.size		_ZN39_INTERNAL_1b959aa6_4_k_cu_1a9af269_46554cuda3std3__45__cpo5beginE,(_ZN39_INTERNAL_1b959aa6_4_k_cu_1a9af269_46554cuda3std3__441_GLOBAL__N__1b959aa6_4_k_cu_1a9af269_46556ignoreE - _ZN39_INTERNAL_1b959aa6_4_k_cu_1a9af269_46554cuda3std3__45__cpo5beginE)
_ZN39_INTERNAL_1b959aa6_4_k_cu_1a9af269_46554cuda3std3__45__cpo5beginE:
	.zero		1
	.type		_ZN39_INTERNAL_1b959aa6_4_k_cu_1a9af269_46554cuda3std3__441_GLOBAL__N__1b959aa6_4_k_cu_1a9af269_46556ignoreE,@object
	.size		_ZN39_INTERNAL_1b959aa6_4_k_cu_1a9af269_46554cuda3std3__441_GLOBAL__N__1b959aa6_4_k_cu_1a9af269_46556ignoreE,(_ZN39_INTERNAL_1b959aa6_4_k_cu_1a9af269_46554cute7productE - _ZN39_INTERNAL_1b959aa6_4_k_cu_1a9af269_46554cuda3std3__441_GLOBAL__N__1b959aa6_4_k_cu_1a9af269_46556ignoreE)
_ZN39_INTERNAL_1b959aa6_4_k_cu_1a9af269_46554cuda3std3__441_GLOBAL__N__1b959aa6_4_k_cu_1a9af269_46556ignoreE:
	.zero		1
	.type		_ZN39_INTERNAL_1b959aa6_4_k_cu_1a9af269_46554cute7productE,@object
	.size		_ZN39_INTERNAL_1b959aa6_4_k_cu_1a9af269_46554cute7productE,(_ZN39_INTERNAL_1b959aa6_4_k_cu_1a9af269_46554cuda3std3__45__cpo3endE - _ZN39_INTERNAL_1b959aa6_4_k_cu_1a9af269_46554cute7productE)
_ZN39_INTERNAL_1b959aa6_4_k_cu_1a9af269_46554cute7productE:
	.zero		1
	.type		_ZN39_INTERNAL_1b959aa6_4_k_cu_1a9af269_46554cuda3std3__45__cpo3endE,@object
	.size		_ZN39_INTERNAL_1b959aa6_4_k_cu_1a9af269_46554cuda3std3__45__cpo3endE,(_ZN39_INTERNAL_1b959aa6_4_k_cu_1a9af269_46554cuda3std3__419piecewise_constructE - _ZN39_INTERNAL_1b959aa6_4_k_cu_1a9af269_46554cuda3std3__45__cpo3endE)
_ZN39_INTERNAL_1b959aa6_4_k_cu_1a9af269_46554cuda3std3__45__cpo3endE:
	.zero		1
	.type		_ZN39_INTERNAL_1b959aa6_4_k_cu_1a9af269_46554cuda3std3__419piecewise_constructE,@object
	.size		_ZN39_INTERNAL_1b959aa6_4_k_cu_1a9af269_46554cuda3std3__419piecewise_constructE,(_ZN39_INTERNAL_1b959aa6_4_k_cu_1a9af269_46554cuda3std3__45__cpo4cendE - _ZN39_INTERNAL_1b959aa6_4_k_cu_1a9af269_46554cuda3std3__419piecewise_constructE)
_ZN39_INTERNAL_1b959aa6_4_k_cu_1a9af269_46554cuda3std3__419piecewise_constructE:
	.zero		1
	.type		_ZN39_INTERNAL_1b959aa6_4_k_cu_1a9af269_46554cuda3std3__45__cpo4cendE,@object
	.size		_ZN39_INTERNAL_1b959aa6_4_k_cu_1a9af269_46554cuda3std3__45__cpo4cendE,(_ZN39_INTERNAL_1b959aa6_4_k_cu_1a9af269_46554cuda3std6ranges3__45__cpo4swapE - _ZN39_INTERNAL_1b959aa6_4_k_cu_1a9af269_46554cuda3std3__45__cpo4cendE)
_ZN39_INTERNAL_1b959aa6_4_k_cu_1a9af269_46554cuda3std3__45__cpo4cendE:
	.zero		1
	.type		_ZN39_INTERNAL_1b959aa6_4_k_cu_1a9af269_46554cuda3std6ranges3__45__cpo4swapE,@object
	.size		_ZN39_INTERNAL_1b959aa6_4_k_cu_1a9af269_46554cuda3std6ranges3__45__cpo4swapE,(.L_7 - _ZN39_INTERNAL_1b959aa6_4_k_cu_1a9af269_46554cuda3std6ranges3__45__cpo4swapE)
_ZN39_INTERNAL_1b959aa6_4_k_cu_1a9af269_46554cuda3std6ranges3__45__cpo4swapE:
	.zero		1
.L_7:


//--------------------- .nv.constant0._ZN7cutlass13device_kernelINS_4gemm6kernel13GemmUniversalIN4cute5tupleIJiiiiEEENS1_10collective13CollectiveMmaINS1_37MainloopSm90TmaGmmaWarpSpecializedFP8ILi4ENS5_IJNS4_1CILi1EEENSA_ILi2EEESB_EEENS1_35KernelTmaWarpSpecializedCooperativeEEENS5_IJNSA_ILi256EEENSA_ILi64EEENSA_ILi128EEEEEENS_12float_e5m2_tENS5_IJlSB_lEEESK_SL_NS4_8TiledMMAINS4_8MMA_AtomIJNS4_4SM904GMMA30MMA_64x64x32_F32E5M2E5M2_SS_TNILNSP_7ScaleInE1ELSR_1EEEEEENS4_6LayoutINS5_IJSC_SB_SB_EEENS5_IJSB_NSA_ILi0EEESW_EEEEENS5_IJNS4_10UnderscoreESZ_SZ_EEEEENS4_23SM90_TMA_LOAD_MULTICASTENS4_14ComposedLayoutINS4_7SwizzleILi3ELi4ELi3EEENS4_18smem_ptr_flag_bitsILi8EEENSU_INS5_IJNSA_ILi8EEESI_EEENS5_IJSI_SB_EEEEEEEvNS4_8identityENS4_13SM90_TMA_LOADES1C_vS1D_EENS_8epilogue10collective6detail29Sm90TmaWarpSpecializedAdapterINS1H_15DefaultEpilogueISK_SL_SL_NS1G_6thread17LinearCombinationISK_Li1EffLNS1L_9ScaleType4KindE0ELNS_15FloatRoundStyleE2ESK_EENS1_15EpilogueDefaultEEEEEvvEEEEvNT_6ParamsE --------------------------
	.section	.nv.constant0._ZN7cutlass13device_kernelINS_4gemm6kernel13GemmUniversalIN4cute5tupleIJiiiiEEENS1_10collective13CollectiveMmaINS1_37MainloopSm90TmaGmmaWarpSpecializedFP8ILi4ENS5_IJNS4_1CILi1EEENSA_ILi2EEESB_EEENS1_35KernelTmaWarpSpecializedCooperativeEEENS5_IJNSA_ILi256EEENSA_ILi64EEENSA_ILi128EEEEEENS_12float_e5m2_tENS5_IJlSB_lEEESK_SL_NS4_8TiledMMAINS4_8MMA_AtomIJNS4_4SM904GMMA30MMA_64x64x32_F32E5M2E5M2_SS_TNILNSP_7ScaleInE1ELSR_1EEEEEENS4_6LayoutINS5_IJSC_SB_SB_EEENS5_IJSB_NSA_ILi0EEESW_EEEEENS5_IJNS4_10UnderscoreESZ_SZ_EEEEENS4_23SM90_TMA_LOAD_MULTICASTENS4_14ComposedLayoutINS4_7SwizzleILi3ELi4ELi3EEENS4_18smem_ptr_flag_bitsILi8EEENSU_INS5_IJNSA_ILi8EEESI_EEENS5_IJSI_SB_EEEEEEEvNS4_8identityENS4_13SM90_TMA_LOADES1C_vS1D_EENS_8epilogue10collective6detail29Sm90TmaWarpSpecializedAdapterINS1H_15DefaultEpilogueISK_SL_SL_NS1G_6thread17LinearCombinationISK_Li1EffLNS1L_9ScaleType4KindE0ELNS_15FloatRoundStyleE2ESK_EENS1_15EpilogueDefaultEEEEEvvEEEEvNT_6ParamsE,"a",@progbits
	.sectionflags	@""
	.align	4
.nv.constant0._ZN7cutlass13device_kernelINS_4gemm6kernel13GemmUniversalIN4cute5tupleIJiiiiEEENS1_10collective13CollectiveMmaINS1_37MainloopSm90TmaGmmaWarpSpecializedFP8ILi4ENS5_IJNS4_1CILi1EEENSA_ILi2EEESB_EEENS1_35KernelTmaWarpSpecializedCooperativeEEENS5_IJNSA_ILi256EEENSA_ILi64EEENSA_ILi128EEEEEENS_12float_e5m2_tENS5_IJlSB_lEEESK_SL_NS4_8TiledMMAINS4_8MMA_AtomIJNS4_4SM904GMMA30MMA_64x64x32_F32E5M2E5M2_SS_TNILNSP_7ScaleInE1ELSR_1EEEEEENS4_6LayoutINS5_IJSC_SB_SB_EEENS5_IJSB_NSA_ILi0EEESW_EEEEENS5_IJNS4_10UnderscoreESZ_SZ_EEEEENS4_23SM90_TMA_LOAD_MULTICASTENS4_14ComposedLayoutINS4_7SwizzleILi3ELi4ELi3EEENS4_18smem_ptr_flag_bitsILi8EEENSU_INS5_IJNSA_ILi8EEESI_EEENS5_IJSI_SB_EEEEEEEvNS4_8identityENS4_13SM90_TMA_LOADES1C_vS1D_EENS_8epilogue10collective6detail29Sm90TmaWarpSpecializedAdapterINS1H_15DefaultEpilogueISK_SL_SL_NS1G_6thread17LinearCombinationISK_Li1EffLNS1L_9ScaleType4KindE0ELNS_15FloatRoundStyleE2ESK_EENS1_15EpilogueDefaultEEEEEvvEEEEvNT_6ParamsE:
	.zero		1664


//--------------------- SYMBOLS --------------------------

	.type		.nv.reservedSmem.offset0,@object
	.size		.nv.reservedSmem.offset0,0x4
